//
// Generated by NVIDIA NVVM Compiler
//
// Compiler Build ID: CL-36424714
// Cuda compilation tools, release 13.0, V13.0.88
// Based on NVVM 20.0.0
//

.version 9.0
.target sm_100
.address_size 64

	// .globl	_Z2fdPfS_Pii
.const .align 4 .b8 const_c[1024];
// _ZZ2fdPfS_PiiE3b_s has been demoted
.global .align 4 .b8 __cudart_i2opi_f[24] = {65, 144, 67, 60, 153, 149, 98, 219, 192, 221, 52, 245, 209, 87, 39, 252, 41, 21, 68, 78, 110, 131, 249, 162};

.visible .entry _Z2fdPfS_Pii(
	.param .u64 .ptr .align 1 _Z2fdPfS_Pii_param_0,
	.param .u64 .ptr .align 1 _Z2fdPfS_Pii_param_1,
	.param .u64 .ptr .align 1 _Z2fdPfS_Pii_param_2,
	.param .u32 _Z2fdPfS_Pii_param_3
)
{
	.local .align 4 .b8 	__local_depot0[28];
	.reg .b64 	%SP;
	.reg .b64 	%SPL;
	.reg .pred 	%p<73>;
	.reg .b32 	%r<463>;
	.reg .b32 	%f<310>;
	.reg .b64 	%rd<187>;
	.reg .b64 	%fd<21>;
	// demoted variable
	.shared .align 4 .b8 _ZZ2fdPfS_PiiE3b_s[1024];
	mov.u64 	%SPL, __local_depot0;
	ld.param.u64 	%rd72, [_Z2fdPfS_Pii_param_1];
	add.u64 	%rd1, %SPL, 0;
	mov.u32 	%r152, %ctaid.x;
	mov.u32 	%r153, %ntid.x;
	mov.u32 	%r154, %tid.x;
	mad.lo.s32 	%r1, %r152, %r153, %r154;
	setp.gt.u32 	%p1, %r1, 255;
	@%p1 bra 	$L__BB0_2;
	shl.b32 	%r155, %r1, 2;
	mov.u32 	%r156, _ZZ2fdPfS_PiiE3b_s;
	add.s32 	%r157, %r156, %r155;
	mov.b32 	%r158, 0;
	st.shared.u32 	[%r157], %r158;
$L__BB0_2:
	bar.sync 	0;
	cvt.rn.f32.u32 	%f61, %r1;
	mul.f32 	%f1, %f61, 0f1E3CE508;
	mul.f32 	%f62, %f1, 0f3F22F983;
	cvt.rni.s32.f32 	%r426, %f62;
	cvt.rn.f32.s32 	%f63, %r426;
	fma.rn.f32 	%f64, %f63, 0fBFC90FDA, %f1;
	fma.rn.f32 	%f65, %f63, 0fB3A22168, %f64;
	fma.rn.f32 	%f300, %f63, 0fA7C234C5, %f65;
	abs.f32 	%f3, %f1;
	setp.ltu.f32 	%p2, %f3, 0f47CE4780;
	@%p2 bra 	$L__BB0_10;
	setp.neu.f32 	%p3, %f3, 0f7F800000;
	@%p3 bra 	$L__BB0_5;
	mov.f32 	%f68, 0f00000000;
	mul.rn.f32 	%f300, %f1, %f68;
	mov.b32 	%r426, 0;
	bra.uni 	$L__BB0_10;
$L__BB0_5:
	mov.b32 	%r3, %f1;
	shl.b32 	%r160, %r3, 8;
	or.b32  	%r4, %r160, -2147483648;
	mov.b64 	%rd159, 0;
	mov.b32 	%r423, 0;
	mov.u64 	%rd157, __cudart_i2opi_f;
	mov.u64 	%rd158, %rd1;
$L__BB0_6:
	.pragma "nounroll";
	ld.global.nc.u32 	%r161, [%rd157];
	mad.wide.u32 	%rd76, %r161, %r4, %rd159;
	shr.u64 	%rd159, %rd76, 32;
	st.local.u32 	[%rd158], %rd76;
	add.s32 	%r423, %r423, 1;
	add.s64 	%rd158, %rd158, 4;
	add.s64 	%rd157, %rd157, 4;
	setp.ne.s32 	%p4, %r423, 6;
	@%p4 bra 	$L__BB0_6;
	shr.u32 	%r162, %r3, 23;
	st.local.u32 	[%rd1+24], %rd159;
	and.b32  	%r7, %r162, 31;
	add.s32 	%r163, %r162, -128;
	shr.u32 	%r164, %r163, 5;
	mul.wide.u32 	%rd77, %r164, 4;
	sub.s64 	%rd8, %rd1, %rd77;
	ld.local.u32 	%r424, [%rd8+24];
	ld.local.u32 	%r425, [%rd8+20];
	setp.eq.s32 	%p5, %r7, 0;
	@%p5 bra 	$L__BB0_9;
	shf.l.wrap.b32 	%r424, %r425, %r424, %r7;
	ld.local.u32 	%r165, [%rd8+16];
	shf.l.wrap.b32 	%r425, %r165, %r425, %r7;
$L__BB0_9:
	shr.u32 	%r166, %r424, 30;
	shf.l.wrap.b32 	%r167, %r425, %r424, 2;
	shl.b32 	%r168, %r425, 2;
	shr.u32 	%r169, %r167, 31;
	add.s32 	%r426, %r169, %r166;
	shr.s32 	%r170, %r167, 31;
	xor.b32  	%r171, %r170, %r167;
	xor.b32  	%r172, %r170, %r168;
	cvt.u64.u32 	%rd78, %r171;
	shl.b64 	%rd79, %rd78, 32;
	cvt.u64.u32 	%rd80, %r172;
	or.b64  	%rd81, %rd79, %rd80;
	cvt.rn.f64.s64 	%fd1, %rd81;
	mul.f64 	%fd2, %fd1, 0d3BF921FB54442D19;
	cvt.rn.f32.f64 	%f66, %fd2;
	neg.f32 	%f67, %f66;
	setp.lt.s32 	%p6, %r167, 0;
	selp.f32 	%f300, %f67, %f66, %p6;
$L__BB0_10:
	mul.rn.f32 	%f69, %f300, %f300;
	and.b32  	%r174, %r426, 1;
	setp.eq.b32 	%p7, %r174, 1;
	selp.f32 	%f70, 0f3F800000, %f300, %p7;
	fma.rn.f32 	%f71, %f69, %f70, 0f00000000;
	fma.rn.f32 	%f72, %f69, 0f37CBAC00, 0fBAB607ED;
	selp.f32 	%f73, %f72, 0fB94D4153, %p7;
	selp.f32 	%f74, 0f3D2AAABB, 0f3C0885E4, %p7;
	fma.rn.f32 	%f75, %f73, %f69, %f74;
	selp.f32 	%f76, 0fBEFFFFFF, 0fBE2AAAA8, %p7;
	fma.rn.f32 	%f77, %f75, %f69, %f76;
	fma.rn.f32 	%f78, %f77, %f71, %f70;
	and.b32  	%r175, %r426, 2;
	setp.eq.s32 	%p8, %r175, 0;
	mov.f32 	%f79, 0f00000000;
	sub.f32 	%f80, %f79, %f78;
	selp.f32 	%f81, %f78, %f80, %p8;
	cvt.rzi.s32.f32 	%r176, %f81;
	add.s32 	%r16, %r176, %r1;
	cvt.rn.f32.u32 	%f82, %r16;
	mul.f32 	%f7, %f82, 0f1E3CE508;
	mul.f32 	%f83, %f7, 0f3F22F983;
	cvt.rni.s32.f32 	%r430, %f83;
	cvt.rn.f32.s32 	%f84, %r430;
	fma.rn.f32 	%f85, %f84, 0fBFC90FDA, %f7;
	fma.rn.f32 	%f86, %f84, 0fB3A22168, %f85;
	fma.rn.f32 	%f301, %f84, 0fA7C234C5, %f86;
	abs.f32 	%f9, %f7;
	setp.ltu.f32 	%p9, %f9, 0f47CE4780;
	@%p9 bra 	$L__BB0_18;
	setp.neu.f32 	%p10, %f9, 0f7F800000;
	@%p10 bra 	$L__BB0_13;
	mov.f32 	%f89, 0f00000000;
	mul.rn.f32 	%f301, %f7, %f89;
	mov.b32 	%r430, 0;
	bra.uni 	$L__BB0_18;
$L__BB0_13:
	mov.b32 	%r18, %f7;
	shl.b32 	%r178, %r18, 8;
	or.b32  	%r19, %r178, -2147483648;
	mov.b64 	%rd162, 0;
	mov.b32 	%r427, 0;
	mov.u64 	%rd160, __cudart_i2opi_f;
	mov.u64 	%rd161, %rd1;
$L__BB0_14:
	.pragma "nounroll";
	ld.global.nc.u32 	%r179, [%rd160];
	mad.wide.u32 	%rd84, %r179, %r19, %rd162;
	shr.u64 	%rd162, %rd84, 32;
	st.local.u32 	[%rd161], %rd84;
	add.s32 	%r427, %r427, 1;
	add.s64 	%rd161, %rd161, 4;
	add.s64 	%rd160, %rd160, 4;
	setp.ne.s32 	%p11, %r427, 6;
	@%p11 bra 	$L__BB0_14;
	shr.u32 	%r180, %r18, 23;
	st.local.u32 	[%rd1+24], %rd162;
	and.b32  	%r22, %r180, 31;
	add.s32 	%r181, %r180, -128;
	shr.u32 	%r182, %r181, 5;
	mul.wide.u32 	%rd85, %r182, 4;
	sub.s64 	%rd15, %rd1, %rd85;
	ld.local.u32 	%r428, [%rd15+24];
	ld.local.u32 	%r429, [%rd15+20];
	setp.eq.s32 	%p12, %r22, 0;
	@%p12 bra 	$L__BB0_17;
	shf.l.wrap.b32 	%r428, %r429, %r428, %r22;
	ld.local.u32 	%r183, [%rd15+16];
	shf.l.wrap.b32 	%r429, %r183, %r429, %r22;
$L__BB0_17:
	shr.u32 	%r184, %r428, 30;
	shf.l.wrap.b32 	%r185, %r429, %r428, 2;
	shl.b32 	%r186, %r429, 2;
	shr.u32 	%r187, %r185, 31;
	add.s32 	%r430, %r187, %r184;
	shr.s32 	%r188, %r185, 31;
	xor.b32  	%r189, %r188, %r185;
	xor.b32  	%r190, %r188, %r186;
	cvt.u64.u32 	%rd86, %r189;
	shl.b64 	%rd87, %rd86, 32;
	cvt.u64.u32 	%rd88, %r190;
	or.b64  	%rd89, %rd87, %rd88;
	cvt.rn.f64.s64 	%fd3, %rd89;
	mul.f64 	%fd4, %fd3, 0d3BF921FB54442D19;
	cvt.rn.f32.f64 	%f87, %fd4;
	neg.f32 	%f88, %f87;
	setp.lt.s32 	%p13, %r185, 0;
	selp.f32 	%f301, %f88, %f87, %p13;
$L__BB0_18:
	mul.rn.f32 	%f90, %f301, %f301;
	and.b32  	%r192, %r430, 1;
	setp.eq.b32 	%p14, %r192, 1;
	selp.f32 	%f91, 0f3F800000, %f301, %p14;
	fma.rn.f32 	%f92, %f90, %f91, 0f00000000;
	fma.rn.f32 	%f93, %f90, 0f37CBAC00, 0fBAB607ED;
	selp.f32 	%f94, %f93, 0fB94D4153, %p14;
	selp.f32 	%f95, 0f3D2AAABB, 0f3C0885E4, %p14;
	fma.rn.f32 	%f96, %f94, %f90, %f95;
	selp.f32 	%f97, 0fBEFFFFFF, 0fBE2AAAA8, %p14;
	fma.rn.f32 	%f98, %f96, %f90, %f97;
	fma.rn.f32 	%f99, %f98, %f92, %f91;
	and.b32  	%r193, %r430, 2;
	setp.eq.s32 	%p15, %r193, 0;
	mov.f32 	%f100, 0f00000000;
	sub.f32 	%f101, %f100, %f99;
	selp.f32 	%f102, %f99, %f101, %p15;
	cvt.rzi.s32.f32 	%r194, %f102;
	add.s32 	%r31, %r194, %r16;
	cvt.rn.f32.u32 	%f103, %r31;
	mul.f32 	%f13, %f103, 0f1E3CE508;
	mul.f32 	%f104, %f13, 0f3F22F983;
	cvt.rni.s32.f32 	%r434, %f104;
	cvt.rn.f32.s32 	%f105, %r434;
	fma.rn.f32 	%f106, %f105, 0fBFC90FDA, %f13;
	fma.rn.f32 	%f107, %f105, 0fB3A22168, %f106;
	fma.rn.f32 	%f302, %f105, 0fA7C234C5, %f107;
	abs.f32 	%f15, %f13;
	setp.ltu.f32 	%p16, %f15, 0f47CE4780;
	@%p16 bra 	$L__BB0_26;
	setp.neu.f32 	%p17, %f15, 0f7F800000;
	@%p17 bra 	$L__BB0_21;
	mov.f32 	%f110, 0f00000000;
	mul.rn.f32 	%f302, %f13, %f110;
	mov.b32 	%r434, 0;
	bra.uni 	$L__BB0_26;
$L__BB0_21:
	mov.b32 	%r33, %f13;
	shl.b32 	%r196, %r33, 8;
	or.b32  	%r34, %r196, -2147483648;
	mov.b64 	%rd165, 0;
	mov.b32 	%r431, 0;
	mov.u64 	%rd163, __cudart_i2opi_f;
	mov.u64 	%rd164, %rd1;
$L__BB0_22:
	.pragma "nounroll";
	ld.global.nc.u32 	%r197, [%rd163];
	mad.wide.u32 	%rd92, %r197, %r34, %rd165;
	shr.u64 	%rd165, %rd92, 32;
	st.local.u32 	[%rd164], %rd92;
	add.s32 	%r431, %r431, 1;
	add.s64 	%rd164, %rd164, 4;
	add.s64 	%rd163, %rd163, 4;
	setp.ne.s32 	%p18, %r431, 6;
	@%p18 bra 	$L__BB0_22;
	shr.u32 	%r198, %r33, 23;
	st.local.u32 	[%rd1+24], %rd165;
	and.b32  	%r37, %r198, 31;
	add.s32 	%r199, %r198, -128;
	shr.u32 	%r200, %r199, 5;
	mul.wide.u32 	%rd93, %r200, 4;
	sub.s64 	%rd22, %rd1, %rd93;
	ld.local.u32 	%r432, [%rd22+24];
	ld.local.u32 	%r433, [%rd22+20];
	setp.eq.s32 	%p19, %r37, 0;
	@%p19 bra 	$L__BB0_25;
	shf.l.wrap.b32 	%r432, %r433, %r432, %r37;
	ld.local.u32 	%r201, [%rd22+16];
	shf.l.wrap.b32 	%r433, %r201, %r433, %r37;
$L__BB0_25:
	shr.u32 	%r202, %r432, 30;
	shf.l.wrap.b32 	%r203, %r433, %r432, 2;
	shl.b32 	%r204, %r433, 2;
	shr.u32 	%r205, %r203, 31;
	add.s32 	%r434, %r205, %r202;
	shr.s32 	%r206, %r203, 31;
	xor.b32  	%r207, %r206, %r203;
	xor.b32  	%r208, %r206, %r204;
	cvt.u64.u32 	%rd94, %r207;
	shl.b64 	%rd95, %rd94, 32;
	cvt.u64.u32 	%rd96, %r208;
	or.b64  	%rd97, %rd95, %rd96;
	cvt.rn.f64.s64 	%fd5, %rd97;
	mul.f64 	%fd6, %fd5, 0d3BF921FB54442D19;
	cvt.rn.f32.f64 	%f108, %fd6;
	neg.f32 	%f109, %f108;
	setp.lt.s32 	%p20, %r203, 0;
	selp.f32 	%f302, %f109, %f108, %p20;
$L__BB0_26:
	mul.rn.f32 	%f111, %f302, %f302;
	and.b32  	%r210, %r434, 1;
	setp.eq.b32 	%p21, %r210, 1;
	selp.f32 	%f112, 0f3F800000, %f302, %p21;
	fma.rn.f32 	%f113, %f111, %f112, 0f00000000;
	fma.rn.f32 	%f114, %f111, 0f37CBAC00, 0fBAB607ED;
	selp.f32 	%f115, %f114, 0fB94D4153, %p21;
	selp.f32 	%f116, 0f3D2AAABB, 0f3C0885E4, %p21;
	fma.rn.f32 	%f117, %f115, %f111, %f116;
	selp.f32 	%f118, 0fBEFFFFFF, 0fBE2AAAA8, %p21;
	fma.rn.f32 	%f119, %f117, %f111, %f118;
	fma.rn.f32 	%f120, %f119, %f113, %f112;
	and.b32  	%r211, %r434, 2;
	setp.eq.s32 	%p22, %r211, 0;
	mov.f32 	%f121, 0f00000000;
	sub.f32 	%f122, %f121, %f120;
	selp.f32 	%f123, %f120, %f122, %p22;
	cvt.rzi.s32.f32 	%r212, %f123;
	add.s32 	%r46, %r212, %r31;
	cvt.rn.f32.u32 	%f124, %r46;
	mul.f32 	%f19, %f124, 0f1E3CE508;
	mul.f32 	%f125, %f19, 0f3F22F983;
	cvt.rni.s32.f32 	%r438, %f125;
	cvt.rn.f32.s32 	%f126, %r438;
	fma.rn.f32 	%f127, %f126, 0fBFC90FDA, %f19;
	fma.rn.f32 	%f128, %f126, 0fB3A22168, %f127;
	fma.rn.f32 	%f303, %f126, 0fA7C234C5, %f128;
	abs.f32 	%f21, %f19;
	setp.ltu.f32 	%p23, %f21, 0f47CE4780;
	@%p23 bra 	$L__BB0_34;
	setp.neu.f32 	%p24, %f21, 0f7F800000;
	@%p24 bra 	$L__BB0_29;
	mov.f32 	%f131, 0f00000000;
	mul.rn.f32 	%f303, %f19, %f131;
	mov.b32 	%r438, 0;
	bra.uni 	$L__BB0_34;
$L__BB0_29:
	mov.b32 	%r48, %f19;
	shl.b32 	%r214, %r48, 8;
	or.b32  	%r49, %r214, -2147483648;
	mov.b64 	%rd168, 0;
	mov.b32 	%r435, 0;
	mov.u64 	%rd166, __cudart_i2opi_f;
	mov.u64 	%rd167, %rd1;
$L__BB0_30:
	.pragma "nounroll";
	ld.global.nc.u32 	%r215, [%rd166];
	mad.wide.u32 	%rd100, %r215, %r49, %rd168;
	shr.u64 	%rd168, %rd100, 32;
	st.local.u32 	[%rd167], %rd100;
	add.s32 	%r435, %r435, 1;
	add.s64 	%rd167, %rd167, 4;
	add.s64 	%rd166, %rd166, 4;
	setp.ne.s32 	%p25, %r435, 6;
	@%p25 bra 	$L__BB0_30;
	shr.u32 	%r216, %r48, 23;
	st.local.u32 	[%rd1+24], %rd168;
	and.b32  	%r52, %r216, 31;
	add.s32 	%r217, %r216, -128;
	shr.u32 	%r218, %r217, 5;
	mul.wide.u32 	%rd101, %r218, 4;
	sub.s64 	%rd29, %rd1, %rd101;
	ld.local.u32 	%r436, [%rd29+24];
	ld.local.u32 	%r437, [%rd29+20];
	setp.eq.s32 	%p26, %r52, 0;
	@%p26 bra 	$L__BB0_33;
	shf.l.wrap.b32 	%r436, %r437, %r436, %r52;
	ld.local.u32 	%r219, [%rd29+16];
	shf.l.wrap.b32 	%r437, %r219, %r437, %r52;
$L__BB0_33:
	shr.u32 	%r220, %r436, 30;
	shf.l.wrap.b32 	%r221, %r437, %r436, 2;
	shl.b32 	%r222, %r437, 2;
	shr.u32 	%r223, %r221, 31;
	add.s32 	%r438, %r223, %r220;
	shr.s32 	%r224, %r221, 31;
	xor.b32  	%r225, %r224, %r221;
	xor.b32  	%r226, %r224, %r222;
	cvt.u64.u32 	%rd102, %r225;
	shl.b64 	%rd103, %rd102, 32;
	cvt.u64.u32 	%rd104, %r226;
	or.b64  	%rd105, %rd103, %rd104;
	cvt.rn.f64.s64 	%fd7, %rd105;
	mul.f64 	%fd8, %fd7, 0d3BF921FB54442D19;
	cvt.rn.f32.f64 	%f129, %fd8;
	neg.f32 	%f130, %f129;
	setp.lt.s32 	%p27, %r221, 0;
	selp.f32 	%f303, %f130, %f129, %p27;
$L__BB0_34:
	mul.rn.f32 	%f132, %f303, %f303;
	and.b32  	%r228, %r438, 1;
	setp.eq.b32 	%p28, %r228, 1;
	selp.f32 	%f133, 0f3F800000, %f303, %p28;
	fma.rn.f32 	%f134, %f132, %f133, 0f00000000;
	fma.rn.f32 	%f135, %f132, 0f37CBAC00, 0fBAB607ED;
	selp.f32 	%f136, %f135, 0fB94D4153, %p28;
	selp.f32 	%f137, 0f3D2AAABB, 0f3C0885E4, %p28;
	fma.rn.f32 	%f138, %f136, %f132, %f137;
	selp.f32 	%f139, 0fBEFFFFFF, 0fBE2AAAA8, %p28;
	fma.rn.f32 	%f140, %f138, %f132, %f139;
	fma.rn.f32 	%f141, %f140, %f134, %f133;
	and.b32  	%r229, %r438, 2;
	setp.eq.s32 	%p29, %r229, 0;
	mov.f32 	%f142, 0f00000000;
	sub.f32 	%f143, %f142, %f141;
	selp.f32 	%f144, %f141, %f143, %p29;
	cvt.rzi.s32.f32 	%r230, %f144;
	add.s32 	%r61, %r230, %r46;
	cvt.rn.f32.u32 	%f145, %r61;
	mul.f32 	%f25, %f145, 0f1E3CE508;
	mul.f32 	%f146, %f25, 0f3F22F983;
	cvt.rni.s32.f32 	%r442, %f146;
	cvt.rn.f32.s32 	%f147, %r442;
	fma.rn.f32 	%f148, %f147, 0fBFC90FDA, %f25;
	fma.rn.f32 	%f149, %f147, 0fB3A22168, %f148;
	fma.rn.f32 	%f304, %f147, 0fA7C234C5, %f149;
	abs.f32 	%f27, %f25;
	setp.ltu.f32 	%p30, %f27, 0f47CE4780;
	@%p30 bra 	$L__BB0_42;
	setp.neu.f32 	%p31, %f27, 0f7F800000;
	@%p31 bra 	$L__BB0_37;
	mov.f32 	%f152, 0f00000000;
	mul.rn.f32 	%f304, %f25, %f152;
	mov.b32 	%r442, 0;
	bra.uni 	$L__BB0_42;
$L__BB0_37:
	mov.b32 	%r63, %f25;
	shl.b32 	%r232, %r63, 8;
	or.b32  	%r64, %r232, -2147483648;
	mov.b64 	%rd171, 0;
	mov.b32 	%r439, 0;
	mov.u64 	%rd169, __cudart_i2opi_f;
	mov.u64 	%rd170, %rd1;
$L__BB0_38:
	.pragma "nounroll";
	ld.global.nc.u32 	%r233, [%rd169];
	mad.wide.u32 	%rd108, %r233, %r64, %rd171;
	shr.u64 	%rd171, %rd108, 32;
	st.local.u32 	[%rd170], %rd108;
	add.s32 	%r439, %r439, 1;
	add.s64 	%rd170, %rd170, 4;
	add.s64 	%rd169, %rd169, 4;
	setp.ne.s32 	%p32, %r439, 6;
	@%p32 bra 	$L__BB0_38;
	shr.u32 	%r234, %r63, 23;
	st.local.u32 	[%rd1+24], %rd171;
	and.b32  	%r67, %r234, 31;
	add.s32 	%r235, %r234, -128;
	shr.u32 	%r236, %r235, 5;
	mul.wide.u32 	%rd109, %r236, 4;
	sub.s64 	%rd36, %rd1, %rd109;
	ld.local.u32 	%r440, [%rd36+24];
	ld.local.u32 	%r441, [%rd36+20];
	setp.eq.s32 	%p33, %r67, 0;
	@%p33 bra 	$L__BB0_41;
	shf.l.wrap.b32 	%r440, %r441, %r440, %r67;
	ld.local.u32 	%r237, [%rd36+16];
	shf.l.wrap.b32 	%r441, %r237, %r441, %r67;
$L__BB0_41:
	shr.u32 	%r238, %r440, 30;
	shf.l.wrap.b32 	%r239, %r441, %r440, 2;
	shl.b32 	%r240, %r441, 2;
	shr.u32 	%r241, %r239, 31;
	add.s32 	%r442, %r241, %r238;
	shr.s32 	%r242, %r239, 31;
	xor.b32  	%r243, %r242, %r239;
	xor.b32  	%r244, %r242, %r240;
	cvt.u64.u32 	%rd110, %r243;
	shl.b64 	%rd111, %rd110, 32;
	cvt.u64.u32 	%rd112, %r244;
	or.b64  	%rd113, %rd111, %rd112;
	cvt.rn.f64.s64 	%fd9, %rd113;
	mul.f64 	%fd10, %fd9, 0d3BF921FB54442D19;
	cvt.rn.f32.f64 	%f150, %fd10;
	neg.f32 	%f151, %f150;
	setp.lt.s32 	%p34, %r239, 0;
	selp.f32 	%f304, %f151, %f150, %p34;
$L__BB0_42:
	mul.rn.f32 	%f153, %f304, %f304;
	and.b32  	%r246, %r442, 1;
	setp.eq.b32 	%p35, %r246, 1;
	selp.f32 	%f154, 0f3F800000, %f304, %p35;
	fma.rn.f32 	%f155, %f153, %f154, 0f00000000;
	fma.rn.f32 	%f156, %f153, 0f37CBAC00, 0fBAB607ED;
	selp.f32 	%f157, %f156, 0fB94D4153, %p35;
	selp.f32 	%f158, 0f3D2AAABB, 0f3C0885E4, %p35;
	fma.rn.f32 	%f159, %f157, %f153, %f158;
	selp.f32 	%f160, 0fBEFFFFFF, 0fBE2AAAA8, %p35;
	fma.rn.f32 	%f161, %f159, %f153, %f160;
	fma.rn.f32 	%f162, %f161, %f155, %f154;
	and.b32  	%r247, %r442, 2;
	setp.eq.s32 	%p36, %r247, 0;
	mov.f32 	%f163, 0f00000000;
	sub.f32 	%f164, %f163, %f162;
	selp.f32 	%f165, %f162, %f164, %p36;
	cvt.rzi.s32.f32 	%r248, %f165;
	add.s32 	%r76, %r248, %r61;
	cvt.rn.f32.u32 	%f166, %r76;
	mul.f32 	%f31, %f166, 0f1E3CE508;
	mul.f32 	%f167, %f31, 0f3F22F983;
	cvt.rni.s32.f32 	%r446, %f167;
	cvt.rn.f32.s32 	%f168, %r446;
	fma.rn.f32 	%f169, %f168, 0fBFC90FDA, %f31;
	fma.rn.f32 	%f170, %f168, 0fB3A22168, %f169;
	fma.rn.f32 	%f305, %f168, 0fA7C234C5, %f170;
	abs.f32 	%f33, %f31;
	setp.ltu.f32 	%p37, %f33, 0f47CE4780;
	@%p37 bra 	$L__BB0_50;
	setp.neu.f32 	%p38, %f33, 0f7F800000;
	@%p38 bra 	$L__BB0_45;
	mov.f32 	%f173, 0f00000000;
	mul.rn.f32 	%f305, %f31, %f173;
	mov.b32 	%r446, 0;
	bra.uni 	$L__BB0_50;
$L__BB0_45:
	mov.b32 	%r78, %f31;
	shl.b32 	%r250, %r78, 8;
	or.b32  	%r79, %r250, -2147483648;
	mov.b64 	%rd174, 0;
	mov.b32 	%r443, 0;
	mov.u64 	%rd172, __cudart_i2opi_f;
	mov.u64 	%rd173, %rd1;
$L__BB0_46:
	.pragma "nounroll";
	ld.global.nc.u32 	%r251, [%rd172];
	mad.wide.u32 	%rd116, %r251, %r79, %rd174;
	shr.u64 	%rd174, %rd116, 32;
	st.local.u32 	[%rd173], %rd116;
	add.s32 	%r443, %r443, 1;
	add.s64 	%rd173, %rd173, 4;
	add.s64 	%rd172, %rd172, 4;
	setp.ne.s32 	%p39, %r443, 6;
	@%p39 bra 	$L__BB0_46;
	shr.u32 	%r252, %r78, 23;
	st.local.u32 	[%rd1+24], %rd174;
	and.b32  	%r82, %r252, 31;
	add.s32 	%r253, %r252, -128;
	shr.u32 	%r254, %r253, 5;
	mul.wide.u32 	%rd117, %r254, 4;
	sub.s64 	%rd43, %rd1, %rd117;
	ld.local.u32 	%r444, [%rd43+24];
	ld.local.u32 	%r445, [%rd43+20];
	setp.eq.s32 	%p40, %r82, 0;
	@%p40 bra 	$L__BB0_49;
	shf.l.wrap.b32 	%r444, %r445, %r444, %r82;
	ld.local.u32 	%r255, [%rd43+16];
	shf.l.wrap.b32 	%r445, %r255, %r445, %r82;
$L__BB0_49:
	shr.u32 	%r256, %r444, 30;
	shf.l.wrap.b32 	%r257, %r445, %r444, 2;
	shl.b32 	%r258, %r445, 2;
	shr.u32 	%r259, %r257, 31;
	add.s32 	%r446, %r259, %r256;
	shr.s32 	%r260, %r257, 31;
	xor.b32  	%r261, %r260, %r257;
	xor.b32  	%r262, %r260, %r258;
	cvt.u64.u32 	%rd118, %r261;
	shl.b64 	%rd119, %rd118, 32;
	cvt.u64.u32 	%rd120, %r262;
	or.b64  	%rd121, %rd119, %rd120;
	cvt.rn.f64.s64 	%fd11, %rd121;
	mul.f64 	%fd12, %fd11, 0d3BF921FB54442D19;
	cvt.rn.f32.f64 	%f171, %fd12;
	neg.f32 	%f172, %f171;
	setp.lt.s32 	%p41, %r257, 0;
	selp.f32 	%f305, %f172, %f171, %p41;
$L__BB0_50:
	mul.rn.f32 	%f174, %f305, %f305;
	and.b32  	%r264, %r446, 1;
	setp.eq.b32 	%p42, %r264, 1;
	selp.f32 	%f175, 0f3F800000, %f305, %p42;
	fma.rn.f32 	%f176, %f174, %f175, 0f00000000;
	fma.rn.f32 	%f177, %f174, 0f37CBAC00, 0fBAB607ED;
	selp.f32 	%f178, %f177, 0fB94D4153, %p42;
	selp.f32 	%f179, 0f3D2AAABB, 0f3C0885E4, %p42;
	fma.rn.f32 	%f180, %f178, %f174, %f179;
	selp.f32 	%f181, 0fBEFFFFFF, 0fBE2AAAA8, %p42;
	fma.rn.f32 	%f182, %f180, %f174, %f181;
	fma.rn.f32 	%f183, %f182, %f176, %f175;
	and.b32  	%r265, %r446, 2;
	setp.eq.s32 	%p43, %r265, 0;
	mov.f32 	%f184, 0f00000000;
	sub.f32 	%f185, %f184, %f183;
	selp.f32 	%f186, %f183, %f185, %p43;
	cvt.rzi.s32.f32 	%r266, %f186;
	add.s32 	%r91, %r266, %r76;
	cvt.rn.f32.u32 	%f187, %r91;
	mul.f32 	%f37, %f187, 0f1E3CE508;
	mul.f32 	%f188, %f37, 0f3F22F983;
	cvt.rni.s32.f32 	%r450, %f188;
	cvt.rn.f32.s32 	%f189, %r450;
	fma.rn.f32 	%f190, %f189, 0fBFC90FDA, %f37;
	fma.rn.f32 	%f191, %f189, 0fB3A22168, %f190;
	fma.rn.f32 	%f306, %f189, 0fA7C234C5, %f191;
	abs.f32 	%f39, %f37;
	setp.ltu.f32 	%p44, %f39, 0f47CE4780;
	@%p44 bra 	$L__BB0_58;
	setp.neu.f32 	%p45, %f39, 0f7F800000;
	@%p45 bra 	$L__BB0_53;
	mov.f32 	%f194, 0f00000000;
	mul.rn.f32 	%f306, %f37, %f194;
	mov.b32 	%r450, 0;
	bra.uni 	$L__BB0_58;
$L__BB0_53:
	mov.b32 	%r93, %f37;
	shl.b32 	%r268, %r93, 8;
	or.b32  	%r94, %r268, -2147483648;
	mov.b64 	%rd177, 0;
	mov.b32 	%r447, 0;
	mov.u64 	%rd175, __cudart_i2opi_f;
	mov.u64 	%rd176, %rd1;
$L__BB0_54:
	.pragma "nounroll";
	ld.global.nc.u32 	%r269, [%rd175];
	mad.wide.u32 	%rd124, %r269, %r94, %rd177;
	shr.u64 	%rd177, %rd124, 32;
	st.local.u32 	[%rd176], %rd124;
	add.s32 	%r447, %r447, 1;
	add.s64 	%rd176, %rd176, 4;
	add.s64 	%rd175, %rd175, 4;
	setp.ne.s32 	%p46, %r447, 6;
	@%p46 bra 	$L__BB0_54;
	shr.u32 	%r270, %r93, 23;
	st.local.u32 	[%rd1+24], %rd177;
	and.b32  	%r97, %r270, 31;
	add.s32 	%r271, %r270, -128;
	shr.u32 	%r272, %r271, 5;
	mul.wide.u32 	%rd125, %r272, 4;
	sub.s64 	%rd50, %rd1, %rd125;
	ld.local.u32 	%r448, [%rd50+24];
	ld.local.u32 	%r449, [%rd50+20];
	setp.eq.s32 	%p47, %r97, 0;
	@%p47 bra 	$L__BB0_57;
	shf.l.wrap.b32 	%r448, %r449, %r448, %r97;
	ld.local.u32 	%r273, [%rd50+16];
	shf.l.wrap.b32 	%r449, %r273, %r449, %r97;
$L__BB0_57:
	shr.u32 	%r274, %r448, 30;
	shf.l.wrap.b32 	%r275, %r449, %r448, 2;
	shl.b32 	%r276, %r449, 2;
	shr.u32 	%r277, %r275, 31;
	add.s32 	%r450, %r277, %r274;
	shr.s32 	%r278, %r275, 31;
	xor.b32  	%r279, %r278, %r275;
	xor.b32  	%r280, %r278, %r276;
	cvt.u64.u32 	%rd126, %r279;
	shl.b64 	%rd127, %rd126, 32;
	cvt.u64.u32 	%rd128, %r280;
	or.b64  	%rd129, %rd127, %rd128;
	cvt.rn.f64.s64 	%fd13, %rd129;
	mul.f64 	%fd14, %fd13, 0d3BF921FB54442D19;
	cvt.rn.f32.f64 	%f192, %fd14;
	neg.f32 	%f193, %f192;
	setp.lt.s32 	%p48, %r275, 0;
	selp.f32 	%f306, %f193, %f192, %p48;
$L__BB0_58:
	mul.rn.f32 	%f195, %f306, %f306;
	and.b32  	%r282, %r450, 1;
	setp.eq.b32 	%p49, %r282, 1;
	selp.f32 	%f196, 0f3F800000, %f306, %p49;
	fma.rn.f32 	%f197, %f195, %f196, 0f00000000;
	fma.rn.f32 	%f198, %f195, 0f37CBAC00, 0fBAB607ED;
	selp.f32 	%f199, %f198, 0fB94D4153, %p49;
	selp.f32 	%f200, 0f3D2AAABB, 0f3C0885E4, %p49;
	fma.rn.f32 	%f201, %f199, %f195, %f200;
	selp.f32 	%f202, 0fBEFFFFFF, 0fBE2AAAA8, %p49;
	fma.rn.f32 	%f203, %f201, %f195, %f202;
	fma.rn.f32 	%f204, %f203, %f197, %f196;
	and.b32  	%r283, %r450, 2;
	setp.eq.s32 	%p50, %r283, 0;
	mov.f32 	%f205, 0f00000000;
	sub.f32 	%f206, %f205, %f204;
	selp.f32 	%f207, %f204, %f206, %p50;
	cvt.rzi.s32.f32 	%r284, %f207;
	add.s32 	%r106, %r284, %r91;
	cvt.rn.f32.u32 	%f208, %r106;
	mul.f32 	%f43, %f208, 0f1E3CE508;
	mul.f32 	%f209, %f43, 0f3F22F983;
	cvt.rni.s32.f32 	%r454, %f209;
	cvt.rn.f32.s32 	%f210, %r454;
	fma.rn.f32 	%f211, %f210, 0fBFC90FDA, %f43;
	fma.rn.f32 	%f212, %f210, 0fB3A22168, %f211;
	fma.rn.f32 	%f307, %f210, 0fA7C234C5, %f212;
	abs.f32 	%f45, %f43;
	setp.ltu.f32 	%p51, %f45, 0f47CE4780;
	@%p51 bra 	$L__BB0_66;
	setp.neu.f32 	%p52, %f45, 0f7F800000;
	@%p52 bra 	$L__BB0_61;
	mov.f32 	%f215, 0f00000000;
	mul.rn.f32 	%f307, %f43, %f215;
	mov.b32 	%r454, 0;
	bra.uni 	$L__BB0_66;
$L__BB0_61:
	mov.b32 	%r108, %f43;
	shl.b32 	%r286, %r108, 8;
	or.b32  	%r109, %r286, -2147483648;
	mov.b64 	%rd180, 0;
	mov.b32 	%r451, 0;
	mov.u64 	%rd178, __cudart_i2opi_f;
	mov.u64 	%rd179, %rd1;
$L__BB0_62:
	.pragma "nounroll";
	ld.global.nc.u32 	%r287, [%rd178];
	mad.wide.u32 	%rd132, %r287, %r109, %rd180;
	shr.u64 	%rd180, %rd132, 32;
	st.local.u32 	[%rd179], %rd132;
	add.s32 	%r451, %r451, 1;
	add.s64 	%rd179, %rd179, 4;
	add.s64 	%rd178, %rd178, 4;
	setp.ne.s32 	%p53, %r451, 6;
	@%p53 bra 	$L__BB0_62;
	shr.u32 	%r288, %r108, 23;
	st.local.u32 	[%rd1+24], %rd180;
	and.b32  	%r112, %r288, 31;
	add.s32 	%r289, %r288, -128;
	shr.u32 	%r290, %r289, 5;
	mul.wide.u32 	%rd133, %r290, 4;
	sub.s64 	%rd57, %rd1, %rd133;
	ld.local.u32 	%r452, [%rd57+24];
	ld.local.u32 	%r453, [%rd57+20];
	setp.eq.s32 	%p54, %r112, 0;
	@%p54 bra 	$L__BB0_65;
	shf.l.wrap.b32 	%r452, %r453, %r452, %r112;
	ld.local.u32 	%r291, [%rd57+16];
	shf.l.wrap.b32 	%r453, %r291, %r453, %r112;
$L__BB0_65:
	shr.u32 	%r292, %r452, 30;
	shf.l.wrap.b32 	%r293, %r453, %r452, 2;
	shl.b32 	%r294, %r453, 2;
	shr.u32 	%r295, %r293, 31;
	add.s32 	%r454, %r295, %r292;
	shr.s32 	%r296, %r293, 31;
	xor.b32  	%r297, %r296, %r293;
	xor.b32  	%r298, %r296, %r294;
	cvt.u64.u32 	%rd134, %r297;
	shl.b64 	%rd135, %rd134, 32;
	cvt.u64.u32 	%rd136, %r298;
	or.b64  	%rd137, %rd135, %rd136;
	cvt.rn.f64.s64 	%fd15, %rd137;
	mul.f64 	%fd16, %fd15, 0d3BF921FB54442D19;
	cvt.rn.f32.f64 	%f213, %fd16;
	neg.f32 	%f214, %f213;
	setp.lt.s32 	%p55, %r293, 0;
	selp.f32 	%f307, %f214, %f213, %p55;
$L__BB0_66:
	mul.rn.f32 	%f216, %f307, %f307;
	and.b32  	%r300, %r454, 1;
	setp.eq.b32 	%p56, %r300, 1;
	selp.f32 	%f217, 0f3F800000, %f307, %p56;
	fma.rn.f32 	%f218, %f216, %f217, 0f00000000;
	fma.rn.f32 	%f219, %f216, 0f37CBAC00, 0fBAB607ED;
	selp.f32 	%f220, %f219, 0fB94D4153, %p56;
	selp.f32 	%f221, 0f3D2AAABB, 0f3C0885E4, %p56;
	fma.rn.f32 	%f222, %f220, %f216, %f221;
	selp.f32 	%f223, 0fBEFFFFFF, 0fBE2AAAA8, %p56;
	fma.rn.f32 	%f224, %f222, %f216, %f223;
	fma.rn.f32 	%f225, %f224, %f218, %f217;
	and.b32  	%r301, %r454, 2;
	setp.eq.s32 	%p57, %r301, 0;
	mov.f32 	%f226, 0f00000000;
	sub.f32 	%f227, %f226, %f225;
	selp.f32 	%f228, %f225, %f227, %p57;
	cvt.rzi.s32.f32 	%r302, %f228;
	add.s32 	%r121, %r302, %r106;
	cvt.rn.f32.u32 	%f229, %r121;
	mul.f32 	%f49, %f229, 0f1E3CE508;
	mul.f32 	%f230, %f49, 0f3F22F983;
	cvt.rni.s32.f32 	%r458, %f230;
	cvt.rn.f32.s32 	%f231, %r458;
	fma.rn.f32 	%f232, %f231, 0fBFC90FDA, %f49;
	fma.rn.f32 	%f233, %f231, 0fB3A22168, %f232;
	fma.rn.f32 	%f308, %f231, 0fA7C234C5, %f233;
	abs.f32 	%f51, %f49;
	setp.ltu.f32 	%p58, %f51, 0f47CE4780;
	@%p58 bra 	$L__BB0_74;
	setp.neu.f32 	%p59, %f51, 0f7F800000;
	@%p59 bra 	$L__BB0_69;
	mov.f32 	%f236, 0f00000000;
	mul.rn.f32 	%f308, %f49, %f236;
	mov.b32 	%r458, 0;
	bra.uni 	$L__BB0_74;
$L__BB0_69:
	mov.b32 	%r123, %f49;
	shl.b32 	%r304, %r123, 8;
	or.b32  	%r124, %r304, -2147483648;
	mov.b64 	%rd183, 0;
	mov.b32 	%r455, 0;
	mov.u64 	%rd181, __cudart_i2opi_f;
	mov.u64 	%rd182, %rd1;
$L__BB0_70:
	.pragma "nounroll";
	ld.global.nc.u32 	%r305, [%rd181];
	mad.wide.u32 	%rd140, %r305, %r124, %rd183;
	shr.u64 	%rd183, %rd140, 32;
	st.local.u32 	[%rd182], %rd140;
	add.s32 	%r455, %r455, 1;
	add.s64 	%rd182, %rd182, 4;
	add.s64 	%rd181, %rd181, 4;
	setp.ne.s32 	%p60, %r455, 6;
	@%p60 bra 	$L__BB0_70;
	shr.u32 	%r306, %r123, 23;
	st.local.u32 	[%rd1+24], %rd183;
	and.b32  	%r127, %r306, 31;
	add.s32 	%r307, %r306, -128;
	shr.u32 	%r308, %r307, 5;
	mul.wide.u32 	%rd141, %r308, 4;
	sub.s64 	%rd64, %rd1, %rd141;
	ld.local.u32 	%r456, [%rd64+24];
	ld.local.u32 	%r457, [%rd64+20];
	setp.eq.s32 	%p61, %r127, 0;
	@%p61 bra 	$L__BB0_73;
	shf.l.wrap.b32 	%r456, %r457, %r456, %r127;
	ld.local.u32 	%r309, [%rd64+16];
	shf.l.wrap.b32 	%r457, %r309, %r457, %r127;
$L__BB0_73:
	shr.u32 	%r310, %r456, 30;
	shf.l.wrap.b32 	%r311, %r457, %r456, 2;
	shl.b32 	%r312, %r457, 2;
	shr.u32 	%r313, %r311, 31;
	add.s32 	%r458, %r313, %r310;
	shr.s32 	%r314, %r311, 31;
	xor.b32  	%r315, %r314, %r311;
	xor.b32  	%r316, %r314, %r312;
	cvt.u64.u32 	%rd142, %r315;
	shl.b64 	%rd143, %rd142, 32;
	cvt.u64.u32 	%rd144, %r316;
	or.b64  	%rd145, %rd143, %rd144;
	cvt.rn.f64.s64 	%fd17, %rd145;
	mul.f64 	%fd18, %fd17, 0d3BF921FB54442D19;
	cvt.rn.f32.f64 	%f234, %fd18;
	neg.f32 	%f235, %f234;
	setp.lt.s32 	%p62, %r311, 0;
	selp.f32 	%f308, %f235, %f234, %p62;
$L__BB0_74:
	mul.rn.f32 	%f237, %f308, %f308;
	and.b32  	%r318, %r458, 1;
	setp.eq.b32 	%p63, %r318, 1;
	selp.f32 	%f238, 0f3F800000, %f308, %p63;
	fma.rn.f32 	%f239, %f237, %f238, 0f00000000;
	fma.rn.f32 	%f240, %f237, 0f37CBAC00, 0fBAB607ED;
	selp.f32 	%f241, %f240, 0fB94D4153, %p63;
	selp.f32 	%f242, 0f3D2AAABB, 0f3C0885E4, %p63;
	fma.rn.f32 	%f243, %f241, %f237, %f242;
	selp.f32 	%f244, 0fBEFFFFFF, 0fBE2AAAA8, %p63;
	fma.rn.f32 	%f245, %f243, %f237, %f244;
	fma.rn.f32 	%f246, %f245, %f239, %f238;
	and.b32  	%r319, %r458, 2;
	setp.eq.s32 	%p64, %r319, 0;
	mov.f32 	%f247, 0f00000000;
	sub.f32 	%f248, %f247, %f246;
	selp.f32 	%f249, %f246, %f248, %p64;
	cvt.rzi.s32.f32 	%r320, %f249;
	add.s32 	%r136, %r320, %r121;
	cvt.rn.f32.u32 	%f250, %r136;
	mul.f32 	%f55, %f250, 0f1E3CE508;
	mul.f32 	%f251, %f55, 0f3F22F983;
	cvt.rni.s32.f32 	%r462, %f251;
	cvt.rn.f32.s32 	%f252, %r462;
	fma.rn.f32 	%f253, %f252, 0fBFC90FDA, %f55;
	fma.rn.f32 	%f254, %f252, 0fB3A22168, %f253;
	fma.rn.f32 	%f309, %f252, 0fA7C234C5, %f254;
	abs.f32 	%f57, %f55;
	setp.ltu.f32 	%p65, %f57, 0f47CE4780;
	@%p65 bra 	$L__BB0_82;
	setp.neu.f32 	%p66, %f57, 0f7F800000;
	@%p66 bra 	$L__BB0_77;
	mov.f32 	%f257, 0f00000000;
	mul.rn.f32 	%f309, %f55, %f257;
	mov.b32 	%r462, 0;
	bra.uni 	$L__BB0_82;
$L__BB0_77:
	mov.b32 	%r138, %f55;
	shl.b32 	%r322, %r138, 8;
	or.b32  	%r139, %r322, -2147483648;
	mov.b64 	%rd186, 0;
	mov.b32 	%r459, 0;
	mov.u64 	%rd184, __cudart_i2opi_f;
	mov.u64 	%rd185, %rd1;
$L__BB0_78:
	.pragma "nounroll";
	ld.global.nc.u32 	%r323, [%rd184];
	mad.wide.u32 	%rd148, %r323, %r139, %rd186;
	shr.u64 	%rd186, %rd148, 32;
	st.local.u32 	[%rd185], %rd148;
	add.s32 	%r459, %r459, 1;
	add.s64 	%rd185, %rd185, 4;
	add.s64 	%rd184, %rd184, 4;
	setp.ne.s32 	%p67, %r459, 6;
	@%p67 bra 	$L__BB0_78;
	shr.u32 	%r324, %r138, 23;
	st.local.u32 	[%rd1+24], %rd186;
	and.b32  	%r142, %r324, 31;
	add.s32 	%r325, %r324, -128;
	shr.u32 	%r326, %r325, 5;
	mul.wide.u32 	%rd149, %r326, 4;
	sub.s64 	%rd71, %rd1, %rd149;
	ld.local.u32 	%r460, [%rd71+24];
	ld.local.u32 	%r461, [%rd71+20];
	setp.eq.s32 	%p68, %r142, 0;
	@%p68 bra 	$L__BB0_81;
	shf.l.wrap.b32 	%r460, %r461, %r460, %r142;
	ld.local.u32 	%r327, [%rd71+16];
	shf.l.wrap.b32 	%r461, %r327, %r461, %r142;
$L__BB0_81:
	shr.u32 	%r328, %r460, 30;
	shf.l.wrap.b32 	%r329, %r461, %r460, 2;
	shl.b32 	%r330, %r461, 2;
	shr.u32 	%r331, %r329, 31;
	add.s32 	%r462, %r331, %r328;
	shr.s32 	%r332, %r329, 31;
	xor.b32  	%r333, %r332, %r329;
	xor.b32  	%r334, %r332, %r330;
	cvt.u64.u32 	%rd150, %r333;
	shl.b64 	%rd151, %rd150, 32;
	cvt.u64.u32 	%rd152, %r334;
	or.b64  	%rd153, %rd151, %rd152;
	cvt.rn.f64.s64 	%fd19, %rd153;
	mul.f64 	%fd20, %fd19, 0d3BF921FB54442D19;
	cvt.rn.f32.f64 	%f255, %fd20;
	neg.f32 	%f256, %f255;
	setp.lt.s32 	%p69, %r329, 0;
	selp.f32 	%f309, %f256, %f255, %p69;
$L__BB0_82:
	mul.rn.f32 	%f258, %f309, %f309;
	and.b32  	%r336, %r462, 1;
	setp.eq.b32 	%p70, %r336, 1;
	selp.f32 	%f259, 0f3F800000, %f309, %p70;
	fma.rn.f32 	%f260, %f258, %f259, 0f00000000;
	fma.rn.f32 	%f261, %f258, 0f37CBAC00, 0fBAB607ED;
	selp.f32 	%f262, %f261, 0fB94D4153, %p70;
	selp.f32 	%f263, 0f3D2AAABB, 0f3C0885E4, %p70;
	fma.rn.f32 	%f264, %f262, %f258, %f263;
	selp.f32 	%f265, 0fBEFFFFFF, 0fBE2AAAA8, %p70;
	fma.rn.f32 	%f266, %f264, %f258, %f265;
	fma.rn.f32 	%f267, %f266, %f260, %f259;
	and.b32  	%r337, %r462, 2;
	setp.eq.s32 	%p71, %r337, 0;
	mov.f32 	%f268, 0f00000000;
	sub.f32 	%f269, %f268, %f267;
	selp.f32 	%f270, %f267, %f269, %p71;
	cvt.rzi.s32.f32 	%r338, %f270;
	add.s32 	%r151, %r338, %r136;
	mov.u32 	%r339, _ZZ2fdPfS_PiiE3b_s;
	and.b32  	%r340, %r151, 1020;
	add.s32 	%r341, %r339, %r340;
	atom.shared.add.f32 	%f271, [%r341], 0f3F800000;
	add.s32 	%r342, %r340, 700;
	and.b32  	%r343, %r342, 1020;
	add.s32 	%r344, %r339, %r343;
	atom.shared.add.f32 	%f272, [%r344], 0f3F800000;
	add.s32 	%r345, %r340, 376;
	and.b32  	%r346, %r345, 1020;
	add.s32 	%r347, %r339, %r346;
	atom.shared.add.f32 	%f273, [%r347], 0f3F800000;
	add.s32 	%r348, %r340, 52;
	and.b32  	%r349, %r348, 1020;
	add.s32 	%r350, %r339, %r349;
	atom.shared.add.f32 	%f274, [%r350], 0f3F800000;
	add.s32 	%r351, %r340, 752;
	and.b32  	%r352, %r351, 1020;
	add.s32 	%r353, %r339, %r352;
	atom.shared.add.f32 	%f275, [%r353], 0f3F800000;
	add.s32 	%r354, %r340, 428;
	and.b32  	%r355, %r354, 1020;
	add.s32 	%r356, %r339, %r355;
	atom.shared.add.f32 	%f276, [%r356], 0f3F800000;
	add.s32 	%r357, %r340, 104;
	and.b32  	%r358, %r357, 1020;
	add.s32 	%r359, %r339, %r358;
	atom.shared.add.f32 	%f277, [%r359], 0f3F800000;
	add.s32 	%r360, %r340, 804;
	and.b32  	%r361, %r360, 1020;
	add.s32 	%r362, %r339, %r361;
	atom.shared.add.f32 	%f278, [%r362], 0f3F800000;
	add.s32 	%r363, %r340, 480;
	and.b32  	%r364, %r363, 1020;
	add.s32 	%r365, %r339, %r364;
	atom.shared.add.f32 	%f279, [%r365], 0f3F800000;
	add.s32 	%r366, %r340, 156;
	and.b32  	%r367, %r366, 1020;
	add.s32 	%r368, %r339, %r367;
	atom.shared.add.f32 	%f280, [%r368], 0f3F800000;
	add.s32 	%r369, %r340, 856;
	and.b32  	%r370, %r369, 1020;
	add.s32 	%r371, %r339, %r370;
	atom.shared.add.f32 	%f281, [%r371], 0f3F800000;
	add.s32 	%r372, %r340, 532;
	and.b32  	%r373, %r372, 1020;
	add.s32 	%r374, %r339, %r373;
	atom.shared.add.f32 	%f282, [%r374], 0f3F800000;
	add.s32 	%r375, %r340, 208;
	and.b32  	%r376, %r375, 1020;
	add.s32 	%r377, %r339, %r376;
	atom.shared.add.f32 	%f283, [%r377], 0f3F800000;
	add.s32 	%r378, %r340, 908;
	and.b32  	%r379, %r378, 1020;
	add.s32 	%r380, %r339, %r379;
	atom.shared.add.f32 	%f284, [%r380], 0f3F800000;
	add.s32 	%r381, %r340, 584;
	and.b32  	%r382, %r381, 1020;
	add.s32 	%r383, %r339, %r382;
	atom.shared.add.f32 	%f285, [%r383], 0f3F800000;
	add.s32 	%r384, %r340, 260;
	and.b32  	%r385, %r384, 1020;
	add.s32 	%r386, %r339, %r385;
	atom.shared.add.f32 	%f286, [%r386], 0f3F800000;
	add.s32 	%r387, %r340, 960;
	and.b32  	%r388, %r387, 1020;
	add.s32 	%r389, %r339, %r388;
	atom.shared.add.f32 	%f287, [%r389], 0f3F800000;
	add.s32 	%r390, %r340, 636;
	and.b32  	%r391, %r390, 1020;
	add.s32 	%r392, %r339, %r391;
	atom.shared.add.f32 	%f288, [%r392], 0f3F800000;
	add.s32 	%r393, %r340, 312;
	and.b32  	%r394, %r393, 1020;
	add.s32 	%r395, %r339, %r394;
	atom.shared.add.f32 	%f289, [%r395], 0f3F800000;
	add.s32 	%r396, %r340, 1012;
	and.b32  	%r397, %r396, 1020;
	add.s32 	%r398, %r339, %r397;
	atom.shared.add.f32 	%f290, [%r398], 0f3F800000;
	add.s32 	%r399, %r340, 688;
	and.b32  	%r400, %r399, 1020;
	add.s32 	%r401, %r339, %r400;
	atom.shared.add.f32 	%f291, [%r401], 0f3F800000;
	add.s32 	%r402, %r340, 364;
	and.b32  	%r403, %r402, 1020;
	add.s32 	%r404, %r339, %r403;
	atom.shared.add.f32 	%f292, [%r404], 0f3F800000;
	add.s32 	%r405, %r340, 40;
	and.b32  	%r406, %r405, 1020;
	add.s32 	%r407, %r339, %r406;
	atom.shared.add.f32 	%f293, [%r407], 0f3F800000;
	add.s32 	%r408, %r340, 740;
	and.b32  	%r409, %r408, 1020;
	add.s32 	%r410, %r339, %r409;
	atom.shared.add.f32 	%f294, [%r410], 0f3F800000;
	add.s32 	%r411, %r340, 416;
	and.b32  	%r412, %r411, 1020;
	add.s32 	%r413, %r339, %r412;
	atom.shared.add.f32 	%f295, [%r413], 0f3F800000;
	add.s32 	%r414, %r340, 92;
	and.b32  	%r415, %r414, 1020;
	add.s32 	%r416, %r339, %r415;
	atom.shared.add.f32 	%f296, [%r416], 0f3F800000;
	add.s32 	%r417, %r340, 792;
	and.b32  	%r418, %r417, 1020;
	add.s32 	%r419, %r339, %r418;
	atom.shared.add.f32 	%f297, [%r419], 0f3F800000;
	bar.sync 	0;
	setp.gt.u32 	%p72, %r151, 255;
	@%p72 bra 	$L__BB0_84;
	cvta.to.global.u64 	%rd154, %rd72;
	mul.wide.u32 	%rd155, %r151, 4;
	add.s64 	%rd156, %rd154, %rd155;
	shl.b32 	%r420, %r151, 2;
	add.s32 	%r422, %r339, %r420;
	ld.shared.f32 	%f298, [%r422];
	atom.global.add.f32 	%f299, [%rd156], %f298;
$L__BB0_84:
	ret;

}


// ===== COMPILED SASS (sm_100) =====

	.target	sm_100

	.elftype	@"ET_EXEC"


//--------------------- .note.nv.tkinfo           --------------------------
	.section	.note.nv.tkinfo,"",@"SHT_NOTE"
	.sectionflags	@"SHF_NOTE_NV_TKINFO"
	.tkinfo
        /*0018*/ 	.word	0x00000002
        /*0030*/ 	.string	""
        /*0030*/ 	.string	"ptxas"
        /*0030*/ 	.string	"Cuda compilation tools, release 13.0, V13.0.88"
        /*0030*/ 	.string	"Build cuda_13.0.r13.0/compiler.36424714_0"
        /*0030*/ 	.string	"-arch sm_100 -m 64 "



//--------------------- .note.nv.cuinfo           --------------------------
	.section	.note.nv.cuinfo,"",@"SHT_NOTE"
	.sectionflags	@"SHF_NOTE_NV_CUINFO"
        /*0018*/ 	.short	0x0002
        /*001a*/ 	.short	0x0064
        /*001c*/ 	.short	0x0082
	.zero		2


//--------------------- .nv.info                  --------------------------
	.section	.nv.info,"",@"SHT_CUDA_INFO"
	.align	4


	//----- nvinfo : EIATTR_REGCOUNT
	.align		4
        /*0000*/ 	.byte	0x04, 0x2f
        /*0002*/ 	.short	(.L_3 - .L_2)
	.align		4
.L_2:
        /*0004*/ 	.word	index@(_Z2fdPfS_Pii)
        /*0008*/ 	.word	0x00000016


	//----- nvinfo : EIATTR_FRAME_SIZE
	.align		4
.L_3:
        /*000c*/ 	.byte	0x04, 0x11
        /*000e*/ 	.short	(.L_5 - .L_4)
	.align		4
.L_4:
        /*0010*/ 	.word	index@(_Z2fdPfS_Pii)
        /*0014*/ 	.word	0x00000000


	//----- nvinfo : EIATTR_MIN_STACK_SIZE
	.align		4
.L_5:
        /*0018*/ 	.byte	0x04, 0x12
        /*001a*/ 	.short	(.L_7 - .L_6)
	.align		4
.L_6:
        /*001c*/ 	.word	index@(_Z2fdPfS_Pii)
        /*0020*/ 	.word	0x00000000
.L_7:


//--------------------- .nv.compat                --------------------------
	.section	.nv.compat,"",@"SHT_CUDA_COMPAT_INFO"
	.align	4
        /*0000*/ 	.byte	0x02, 0x09, 0x00, 0x00, 0x02, 0x02, 0x01, 0x00, 0x02, 0x05, 0x05, 0x00, 0x03, 0x07, 0x01, 0x01
        /*0010*/ 	.byte	0x02, 0x03, 0x00, 0x00, 0x02, 0x06, 0x01, 0x00, 0x04, 0x0b, 0x08, 0x00, 0x01, 0x00, 0x00, 0x00
        /*0020*/ 	.byte	0x00, 0x00, 0x00, 0x00


//--------------------- .nv.info._Z2fdPfS_Pii     --------------------------
	.section	.nv.info._Z2fdPfS_Pii,"",@"SHT_CUDA_INFO"
	.sectionflags	@""
	.align	4


	//----- nvinfo : EIATTR_CUDA_API_VERSION
	.align		4
        /*0000*/ 	.byte	0x04, 0x37
        /*0002*/ 	.short	(.L_9 - .L_8)
.L_8:
        /*0004*/ 	.word	0x00000082


	//----- nvinfo : EIATTR_KPARAM_INFO
	.align		4
.L_9:
        /*0008*/ 	.byte	0x04, 0x17
        /*000a*/ 	.short	(.L_11 - .L_10)
.L_10:
        /*000c*/ 	.word	0x00000000
        /*0010*/ 	.short	0x0003
        /*0012*/ 	.short	0x0018
        /*0014*/ 	.byte	0x00, 0xf0, 0x11, 0x00


	//----- nvinfo : EIATTR_KPARAM_INFO
	.align		4
.L_11:
        /*0018*/ 	.byte	0x04, 0x17
        /*001a*/ 	.short	(.L_13 - .L_12)
.L_12:
        /*001c*/ 	.word	0x00000000
        /*0020*/ 	.short	0x0002
        /*0022*/ 	.short	0x0010
        /*0024*/ 	.byte	0x00, 0xf5, 0x21, 0x00


	//----- nvinfo : EIATTR_KPARAM_INFO
	.align		4
.L_13:
        /*0028*/ 	.byte	0x04, 0x17
        /*002a*/ 	.short	(.L_15 - .L_14)
.L_14:
        /*002c*/ 	.word	0x00000000
        /*0030*/ 	.short	0x0001
        /*0032*/ 	.short	0x0008
        /*0034*/ 	.byte	0x00, 0xf5, 0x21, 0x00


	//----- nvinfo : EIATTR_KPARAM_INFO
	.align		4
.L_15:
        /*0038*/ 	.byte	0x04, 0x17
        /*003a*/ 	.short	(.L_17 - .L_16)
.L_16:
        /*003c*/ 	.word	0x00000000
        /*0040*/ 	.short	0x0000
        /*0042*/ 	.short	0x0000
        /*0044*/ 	.byte	0x00, 0xf5, 0x21, 0x00


	//----- nvinfo : EIATTR_SPARSE_MMA_MASK
	.align		4
.L_17:
        /*0048*/ 	.byte	0x03, 0x50
        /*004a*/ 	.short	0x0000


	//----- nvinfo : EIATTR_MAXREG_COUNT
	.align		4
        /*004c*/ 	.byte	0x03, 0x1b
        /*004e*/ 	.short	0x00ff


	//----- nvinfo : EIATTR_NUM_BARRIERS
	.align		4
        /*0050*/ 	.byte	0x02, 0x4c
        /*0052*/ 	.byte	0x01
	.zero		1


	//----- nvinfo : EIATTR_MERCURY_ISA_VERSION
	.align		4
        /*0054*/ 	.byte	0x03, 0x5f
        /*0056*/ 	.short	0x0101


	//----- nvinfo : EIATTR_VRC_CTA_INIT_COUNT
	.align		4
        /*0058*/ 	.byte	0x02, 0x4a
	.zero		1
	.zero		1


	//----- nvinfo : EIATTR_EXIT_INSTR_OFFSETS
	.align		4
        /*005c*/ 	.byte	0x04, 0x1c
        /*005e*/ 	.short	(.L_19 - .L_18)


	//   ....[0]....
.L_18:
        /*0060*/ 	.word	0x00005970


	//   ....[1]....
        /*0064*/ 	.word	0x000059d0


	//----- nvinfo : EIATTR_CRS_STACK_SIZE
	.align		4
.L_19:
        /*0068*/ 	.byte	0x04, 0x1e
        /*006a*/ 	.short	(.L_21 - .L_20)
.L_20:
        /*006c*/ 	.word	0x00000000


	//----- nvinfo : EIATTR_CBANK_PARAM_SIZE
	.align		4
.L_21:
        /*0070*/ 	.byte	0x03, 0x19
        /*0072*/ 	.short	0x001c


	//----- nvinfo : EIATTR_PARAM_CBANK
	.align		4
        /*0074*/ 	.byte	0x04, 0x0a
        /*0076*/ 	.short	(.L_23 - .L_22)
	.align		4
.L_22:
        /*0078*/ 	.word	index@(.nv.constant0._Z2fdPfS_Pii)
        /*007c*/ 	.short	0x0380
        /*007e*/ 	.short	0x001c


	//----- nvinfo : EIATTR_SW_WAR
	.align		4
.L_23:
        /*0080*/ 	.byte	0x04, 0x36
        /*0082*/ 	.short	(.L_25 - .L_24)
.L_24:
        /*0084*/ 	.word	0x00000008
.L_25:


//--------------------- .nv.callgraph             --------------------------
	.section	.nv.callgraph,"",@"SHT_CUDA_CALLGRAPH"
	.align	4
	.sectionentsize	8
	.align		4
        /*0000*/ 	.word	0x00000000
	.align		4
        /*0004*/ 	.word	0xffffffff
	.align		4
        /*0008*/ 	.word	0x00000000
	.align		4
        /*000c*/ 	.word	0xfffffffe
	.align		4
        /*0010*/ 	.word	0x00000000
	.align		4
        /*0014*/ 	.word	0xfffffffd
	.align		4
        /*0018*/ 	.word	0x00000000
	.align		4
        /*001c*/ 	.word	0xfffffffc


//--------------------- .nv.constant3             --------------------------
	.section	.nv.constant3,"a",@progbits
	.align	4
.nv.constant3:
	.type		const_c,@object
	.size		const_c,(.L_0 - const_c)
const_c:
	.zero		1024
.L_0:


//--------------------- .nv.constant4             --------------------------
	.section	.nv.constant4,"a",@progbits
	.align	8
	.align		8
.nv.constant4:
        /*0000*/ 	.dword	__cudart_i2opi_f


//--------------------- .text._Z2fdPfS_Pii        --------------------------
	.section	.text._Z2fdPfS_Pii,"ax",@progbits
	.align	128
        .global         _Z2fdPfS_Pii
        .type           _Z2fdPfS_Pii,@function
        .size           _Z2fdPfS_Pii,(.L_x_105 - _Z2fdPfS_Pii)
        .other          _Z2fdPfS_Pii,@"STO_CUDA_ENTRY STV_DEFAULT"
_Z2fdPfS_Pii:
.text._Z2fdPfS_Pii:
[----:B------:R-:W-:Y:S01]  /*0000*/  LDC R1, c[0x0][0x37c] ;  /* 0x0000df00ff017b82 */ /* 0x000fe20000000800 */
[----:B------:R-:W0:Y:S07]  /*0010*/  S2R R3, SR_TID.X ;  /* 0x0000000000037919 */ /* 0x000e2e0000002100 */
[----:B------:R-:W0:Y:S01]  /*0020*/  S2UR UR4, SR_CTAID.X ;  /* 0x00000000000479c3 */ /* 0x000e220000002500 */
[----:B------:R-:W1:Y:S01]  /*0030*/  LDCU.64 UR6, c[0x0][0x358] ;  /* 0x00006b00ff0677ac */ /* 0x000e620008000a00 */
[----:B------:R-:W-:Y:S06]  /*0040*/  BSSY.RECONVERGENT B0, `(.L_x_0) ;  /* 0x000006d000007945 */ /* 0x000fec0003800200 */
[----:B------:R-:W0:Y:S02]  /*0050*/  LDC R6, c[0x0][0x360] ;  /* 0x0000d800ff067b82 */ /* 0x000e240000000800 */
[----:B0-----:R-:W-:-:S05]  /*0060*/  IMAD R6, R6, UR4, R3 ;  /* 0x0000000406067c24 */ /* 0x001fca000f8e0203 */
[----:B------:R-:W-:Y:S02]  /*0070*/  ISETP.GT.U32.AND P0, PT, R6, 0xff, PT ;  /* 0x000000ff0600780c */ /* 0x000fe40003f04070 */
[----:B------:R-:W-:-:S05]  /*0080*/  I2FP.F32.U32 R0, R6 ;  /* 0x0000000600007245 */ /* 0x000fca0000201000 */
[----:B------:R-:W-:-:S04]  /*0090*/  FMUL R14, R0, 9.999999682655225389e-21 ;  /* 0x1e3ce508000e7820 */ /* 0x000fc80000400000 */
[----:B------:R-:W-:Y:S02]  /*00a0*/  FMUL R2, R14, 0.63661974668502807617 ;  /* 0x3f22f9830e027820 */ /* 0x000fe40000400000 */
[----:B------:R-:W0:Y:S01]  /*00b0*/  @!P0 S2R R3, SR_CgaCtaId ;  /* 0x0000000000038919 */ /* 0x000e220000008800 */
[----:B------:R-:W-:Y:S01]  /*00c0*/  @!P0 MOV R0, 0x400 ;  /* 0x0000040000008802 */ /* 0x000fe20000000f00 */
[----:B------:R-:W2:Y:S02]  /*00d0*/  F2I.NTZ R15, R2 ;  /* 0x00000002000f7305 */ /* 0x000ea40000203100 */
[----:B--2---:R-:W-:Y:S02]  /*00e0*/  I2FP.F32.S32 R5, R15 ;  /* 0x0000000f00057245 */ /* 0x004fe40000201400 */
[----:B0-----:R-:W-:-:S03]  /*00f0*/  @!P0 LEA R3, R3, R0, 0x18 ;  /* 0x0000000003038211 */ /* 0x001fc600078ec0ff */
[C---:B------:R-:W-:Y:S02]  /*0100*/  FFMA R0, R5.reuse, -1.5707962512969970703, R14 ;  /* 0xbfc90fda05007823 */ /* 0x040fe4000000000e */
[----:B------:R-:W-:Y:S02]  /*0110*/  @!P0 IMAD R3, R6, 0x4, R3 ;  /* 0x0000000406038824 */ /* 0x000fe400078e0203 */
[----:B------:R-:W-:-:S03]  /*0120*/  FFMA R0, R5, -7.5497894158615963534e-08, R0 ;  /* 0xb3a2216805007823 */ /* 0x000fc60000000000 */
[----:B------:R0:W-:Y:S01]  /*0130*/  @!P0 STS [R3], RZ ;  /* 0x000000ff03008388 */ /* 0x0001e20000000800 */
[----:B------:R-:W-:Y:S01]  /*0140*/  BAR.SYNC.DEFER_BLOCKING 0x0 ;  /* 0x0000000000007b1d */ /* 0x000fe20000010000 */
[----:B------:R-:W-:Y:S01]  /*0150*/  FSETP.GE.AND P0, PT, |R14|, 105615, PT ;  /* 0x47ce47800e00780b */ /* 0x000fe20003f06200 */
[----:B------:R-:W-:-:S12]  /*0160*/  FFMA R0, R5, -5.3903029534742383927e-15, R0 ;  /* 0xa7c234c505007823 */ /* 0x000fd80000000000 */
[----:B01----:R-:W-:Y:S05]  /*0170*/  @!P0 BRA `(.L_x_1) ;  /* 0x0000000400648947 */ /* 0x003fea0003800000 */
[----:B------:R-:W-:-:S13]  /*0180*/  FSETP.NEU.AND P0, PT, |R14|, +INF , PT ;  /* 0x7f8000000e00780b */ /* 0x000fda0003f0d200 */
[----:B------:R-:W-:Y:S01]  /*0190*/  @!P0 FMUL R0, RZ, R14 ;  /* 0x0000000eff008220 */ /* 0x000fe20000400000 */
[----:B------:R-:W-:Y:S01]  /*01a0*/  @!P0 IMAD.MOV.U32 R15, RZ, RZ, RZ ;  /* 0x000000ffff0f8224 */ /* 0x000fe200078e00ff */
[----:B------:R-:W-:Y:S06]  /*01b0*/  @!P0 BRA `(.L_x_1) ;  /* 0x0000000400548947 */ /* 0x000fec0003800000 */
[----:B------:R-:W-:Y:S01]  /*01c0*/  IMAD.SHL.U32 R0, R14, 0x100, RZ ;  /* 0x000001000e007824 */ /* 0x000fe200078e00ff */
[----:B------:R-:W0:Y:S01]  /*01d0*/  LDCU.64 UR8, c[0x4][URZ] ;  /* 0x01000000ff0877ac */ /* 0x000e220008000a00 */
[----:B------:R-:W-:Y:S02]  /*01e0*/  IMAD.MOV.U32 R15, RZ, RZ, RZ ;  /* 0x000000ffff0f7224 */ /* 0x000fe400078e00ff */
[----:B------:R-:W-:Y:S01]  /*01f0*/  IMAD.MOV.U32 R16, RZ, RZ, RZ ;  /* 0x000000ffff107224 */ /* 0x000fe200078e00ff */
[----:B------:R-:W-:Y:S01]  /*0200*/  LOP3.LUT R0, R0, 0x80000000, RZ, 0xfc, !PT ;  /* 0x8000000000007812 */ /* 0x000fe200078efcff */
[----:B------:R-:W-:Y:S01]  /*0210*/  UMOV UR5, URZ ;  /* 0x000000ff00057c82 */ /* 0x000fe20008000000 */
[----:B------:R-:W-:-:S05]  /*0220*/  UMOV UR4, URZ ;  /* 0x000000ff00047c82 */ /* 0x000fca0008000000 */
.L_x_2:
[----:B0-----:R-:W-:Y:S01]  /*0230*/  IMAD.U32 R12, RZ, RZ, UR8 ;  /* 0x00000008ff0c7e24 */ /* 0x001fe2000f8e00ff */
[----:B------:R-:W-:-:S05]  /*0240*/  MOV R13, UR9 ;  /* 0x00000009000d7c02 */ /* 0x000fca0008000f00 */
[----:B------:R-:W2:Y:S01]  /*0250*/  LDG.E.CONSTANT R5, desc[UR6][R12.64] ;  /* 0x000000060c057981 */ /* 0x000ea2000c1e9900 */
[----:B------:R-:W-:Y:S01]  /*0260*/  UIADD3 UR4, UPT, UPT, UR4, 0x1, URZ ;  /* 0x0000000104047890 */ /* 0x000fe2000fffe0ff */
[C---:B------:R-:W-:Y:S01]  /*0270*/  ISETP.EQ.AND P0, PT, R16.reuse, RZ, PT ;  /* 0x000000ff1000720c */ /* 0x040fe20003f02270 */
[----:B------:R-:W-:Y:S01]  /*0280*/  UIADD3 UR8, UP1, UPT, UR8, 0x4, URZ ;  /* 0x0000000408087890 */ /* 0x000fe2000ff3e0ff */
[C---:B------:R-:W-:Y:S01]  /*0290*/  ISETP.EQ.AND P1, PT, R16.reuse, 0x4, PT ;  /* 0x000000041000780c */ /* 0x040fe20003f22270 */
[----:B------:R-:W-:Y:S01]  /*02a0*/  UISETP.NE.AND UP0, UPT, UR4, 0x6, UPT ;  /* 0x000000060400788c */ /* 0x000fe2000bf05270 */
[C---:B------:R-:W-:Y:S01]  /*02b0*/  ISETP.EQ.AND P2, PT, R16.reuse, 0x8, PT ;  /* 0x000000081000780c */ /* 0x040fe20003f42270 */
[----:B------:R-:W-:Y:S01]  /*02c0*/  UIADD3.X UR9, UPT, UPT, URZ, UR9, URZ, UP1, !UPT ;  /* 0x00000009ff097290 */ /* 0x000fe20008ffe4ff */
[C---:B------:R-:W-:Y:S02]  /*02d0*/  ISETP.EQ.AND P3, PT, R16.reuse, 0xc, PT ;  /* 0x0000000c1000780c */ /* 0x040fe40003f62270 */
[----:B------:R-:W-:-:S02]  /*02e0*/  ISETP.EQ.AND P4, PT, R16, 0x10, PT ;  /* 0x000000101000780c */ /* 0x000fc40003f82270 */
[C---:B------:R-:W-:Y:S02]  /*02f0*/  ISETP.EQ.AND P5, PT, R16.reuse, 0x14, PT ;  /* 0x000000141000780c */ /* 0x040fe40003fa2270 */
[----:B------:R-:W-:Y:S01]  /*0300*/  IADD3 R16, PT, PT, R16, 0x4, RZ ;  /* 0x0000000410107810 */ /* 0x000fe20007ffe0ff */
[----:B--2---:R-:W-:-:S03]  /*0310*/  IMAD.WIDE.U32 R4, R5, R0, RZ ;  /* 0x0000000005047225 */ /* 0x004fc600078e00ff */
[----:B------:R-:W-:-:S04]  /*0320*/  IADD3 R3, P6, PT, R4, R15, RZ ;  /* 0x0000000f04037210 */ /* 0x000fc80007fde0ff */
[----:B------:R-:W-:Y:S01]  /*0330*/  IADD3.X R15, PT, PT, R5, UR5, RZ, P6, !PT ;  /* 0x00000005050f7c10 */ /* 0x000fe2000b7fe4ff */
[--C-:B------:R-:W-:Y:S02]  /*0340*/  @P0 IMAD.MOV.U32 R2, RZ, RZ, R3.reuse ;  /* 0x000000ffff020224 */ /* 0x100fe400078e0003 */
[--C-:B------:R-:W-:Y:S02]  /*0350*/  @P1 IMAD.MOV.U32 R7, RZ, RZ, R3.reuse ;  /* 0x000000ffff071224 */ /* 0x100fe400078e0003 */
[--C-:B------:R-:W-:Y:S02]  /*0360*/  @P2 IMAD.MOV.U32 R8, RZ, RZ, R3.reuse ;  /* 0x000000ffff082224 */ /* 0x100fe400078e0003 */
[--C-:B------:R-:W-:Y:S02]  /*0370*/  @P3 IMAD.MOV.U32 R9, RZ, RZ, R3.reuse ;  /* 0x000000ffff093224 */ /* 0x100fe400078e0003 */
[--C-:B------:R-:W-:Y:S02]  /*0380*/  @P4 IMAD.MOV.U32 R10, RZ, RZ, R3.reuse ;  /* 0x000000ffff0a4224 */ /* 0x100fe400078e0003 */
[----:B------:R-:W-:Y:S01]  /*0390*/  @P5 IMAD.MOV.U32 R11, RZ, RZ, R3 ;  /* 0x000000ffff0b5224 */ /* 0x000fe200078e0003 */
[----:B------:R-:W-:Y:S06]  /*03a0*/  BRA.U UP0, `(.L_x_2) ;  /* 0xfffffffd00a07547 */ /* 0x000fec000b83ffff */
[----:B------:R-:W-:Y:S01]  /*03b0*/  SHF.R.U32.HI R14, RZ, 0x17, R14 ;  /* 0x00000017ff0e7819 */ /* 0x000fe2000001160e */
[----:B------:R-:W-:Y:S04]  /*03c0*/  BSSY.RECONVERGENT B1, `(.L_x_3) ;  /* 0x0000026000017945 */ /* 0x000fe80003800200 */
[C---:B------:R-:W-:Y:S01]  /*03d0*/  VIADD R0, R14.reuse, 0xffffff80 ;  /* 0xffffff800e007836 */ /* 0x040fe20000000000 */
[----:B------:R-:W-:-:S04]  /*03e0*/  LOP3.LUT P6, R14, R14, 0x1f, RZ, 0xc0, !PT ;  /* 0x0000001f0e0e7812 */ /* 0x000fc800078cc0ff */
[----:B------:R-:W-:-:S05]  /*03f0*/  SHF.R.U32.HI R0, RZ, 0x5, R0 ;  /* 0x00000005ff007819 */ /* 0x000fca0000011600 */
[----:B------:R-:W-:-:S05]  /*0400*/  IMAD.U32 R5, R0, -0x4, RZ ;  /* 0xfffffffc00057824 */ /* 0x000fca00078e00ff */
[C---:B------:R-:W-:Y:S02]  /*0410*/  ISETP.EQ.AND P3, PT, R5.reuse, -0x18, PT ;  /* 0xffffffe80500780c */ /* 0x040fe40003f62270 */
[C---:B------:R-:W-:Y:S02]  /*0420*/  ISETP.EQ.AND P4, PT, R5.reuse, -0x14, PT ;  /* 0xffffffec0500780c */ /* 0x040fe40003f82270 */
[C---:B------:R-:W-:Y:S02]  /*0430*/  ISETP.EQ.AND P2, PT, R5.reuse, -0x10, PT ;  /* 0xfffffff00500780c */ /* 0x040fe40003f42270 */
[C---:B------:R-:W-:Y:S02]  /*0440*/  ISETP.EQ.AND P1, PT, R5.reuse, -0xc, PT ;  /* 0xfffffff40500780c */ /* 0x040fe40003f22270 */
[C---:B------:R-:W-:Y:S02]  /*0450*/  ISETP.EQ.AND P0, PT, R5.reuse, -0x8, PT ;  /* 0xfffffff80500780c */ /* 0x040fe40003f02270 */
[----:B------:R-:W-:-:S03]  /*0460*/  ISETP.EQ.AND P5, PT, R5, RZ, PT ;  /* 0x000000ff0500720c */ /* 0x000fc60003fa2270 */
[--C-:B------:R-:W-:Y:S01]  /*0470*/  @P3 IMAD.MOV.U32 R0, RZ, RZ, R2.reuse ;  /* 0x000000ffff003224 */ /* 0x100fe200078e0002 */
[C---:B------:R-:W-:Y:S01]  /*0480*/  ISETP.EQ.AND P3, PT, R5.reuse, -0x4, PT ;  /* 0xfffffffc0500780c */ /* 0x040fe20003f62270 */
[----:B------:R-:W-:Y:S02]  /*0490*/  @P4 IMAD.MOV.U32 R3, RZ, RZ, R2 ;  /* 0x000000ffff034224 */ /* 0x000fe400078e0002 */
[--C-:B------:R-:W-:Y:S01]  /*04a0*/  @P4 IMAD.MOV.U32 R0, RZ, RZ, R7.reuse ;  /* 0x000000ffff004224 */ /* 0x100fe200078e0007 */
[----:B------:R-:W-:Y:S01]  /*04b0*/  ISETP.EQ.AND P4, PT, R5, 0x4, PT ;  /* 0x000000040500780c */ /* 0x000fe20003f82270 */
[----:B------:R-:W-:Y:S01]  /*04c0*/  @P2 IMAD.MOV.U32 R3, RZ, RZ, R7 ;  /* 0x000000ffff032224 */ /* 0x000fe200078e0007 */
[----:B------:R-:W-:Y:S01]  /*04d0*/  @P2 MOV R0, R8 ;  /* 0x0000000800002202 */ /* 0x000fe20000000f00 */
[----:B------:R-:W-:Y:S02]  /*04e0*/  @P1 IMAD.MOV.U32 R3, RZ, RZ, R8 ;  /* 0x000000ffff031224 */ /* 0x000fe400078e0008 */
[----:B------:R-:W-:-:S02]  /*04f0*/  @P1 IMAD.MOV.U32 R0, RZ, RZ, R9 ;  /* 0x000000ffff001224 */ /* 0x000fc400078e0009 */
[----:B------:R-:W-:Y:S02]  /*0500*/  @P0 IMAD.MOV.U32 R3, RZ, RZ, R9 ;  /* 0x000000ffff030224 */ /* 0x000fe400078e0009 */
[--C-:B------:R-:W-:Y:S02]  /*0510*/  @P0 IMAD.MOV.U32 R0, RZ, RZ, R10.reuse ;  /* 0x000000ffff000224 */ /* 0x100fe400078e000a */
[----:B------:R-:W-:Y:S01]  /*0520*/  @P3 IMAD.MOV.U32 R3, RZ, RZ, R10 ;  /* 0x000000ffff033224 */ /* 0x000fe200078e000a */
[----:B------:R-:W-:Y:S01]  /*0530*/  @P5 MOV R3, R11 ;  /* 0x0000000b00035202 */ /* 0x000fe20000000f00 */
[----:B------:R-:W-:Y:S02]  /*0540*/  @P3 IMAD.MOV.U32 R0, RZ, RZ, R11 ;  /* 0x000000ffff003224 */ /* 0x000fe400078e000b */
[--C-:B------:R-:W-:Y:S02]  /*0550*/  @P5 IMAD.MOV.U32 R0, RZ, RZ, R15.reuse ;  /* 0x000000ffff005224 */ /* 0x100fe400078e000f */
[----:B------:R-:W-:Y:S01]  /*0560*/  @P4 IMAD.MOV.U32 R3, RZ, RZ, R15 ;  /* 0x000000ffff034224 */ /* 0x000fe200078e000f */
[----:B------:R-:W-:Y:S06]  /*0570*/  @!P6 BRA `(.L_x_4) ;  /* 0x000000000028e947 */ /* 0x000fec0003800000 */
[----:B------:R-:W-:Y:S01]  /*0580*/  @P2 IMAD.MOV.U32 R4, RZ, RZ, R2 ;  /* 0x000000ffff042224 */ /* 0x000fe200078e0002 */
[----:B------:R-:W-:Y:S01]  /*0590*/  SHF.L.W.U32.HI R0, R3, R14, R0 ;  /* 0x0000000e03007219 */ /* 0x000fe20000010e00 */
[----:B------:R-:W-:Y:S02]  /*05a0*/  @P1 IMAD.MOV.U32 R4, RZ, RZ, R7 ;  /* 0x000000ffff041224 */ /* 0x000fe400078e0007 */
[----:B------:R-:W-:Y:S01]  /*05b0*/  @P0 IMAD.MOV.U32 R4, RZ, RZ, R8 ;  /* 0x000000ffff040224 */ /* 0x000fe200078e0008 */
[----:B------:R-:W-:Y:S01]  /*05c0*/  ISETP.EQ.AND P0, PT, R5, 0x8, PT ;  /* 0x000000080500780c */ /* 0x000fe20003f02270 */
[----:B------:R-:W-:Y:S01]  /*05d0*/  @P3 IMAD.MOV.U32 R4, RZ, RZ, R9 ;  /* 0x000000ffff043224 */ /* 0x000fe200078e0009 */
[----:B------:R-:W-:Y:S01]  /*05e0*/  @P5 MOV R4, R10 ;  /* 0x0000000a00045202 */ /* 0x000fe20000000f00 */
[----:B------:R-:W-:-:S10]  /*05f0*/  @P4 IMAD.MOV.U32 R4, RZ, RZ, R11 ;  /* 0x000000ffff044224 */ /* 0x000fd400078e000b */
[----:B------:R-:W-:-:S05]  /*0600*/  @P0 IMAD.MOV.U32 R4, RZ, RZ, R15 ;  /* 0x000000ffff040224 */ /* 0x000fca00078e000f */
[----:B------:R-:W-:-:S07]  /*0610*/  SHF.L.W.U32.HI R3, R4, R14, R3 ;  /* 0x0000000e04037219 */ /* 0x000fce0000010e03 */
.L_x_4:
[----:B------:R-:W-:Y:S05]  /*0620*/  BSYNC.RECONVERGENT B1 ;  /* 0x0000000000017941 */ /* 0x000fea0003800200 */
.L_x_3:
[C-C-:B------:R-:W-:Y:S01]  /*0630*/  SHF.L.W.U32.HI R15, R3.reuse, 0x2, R0.reuse ;  /* 0x00000002030f7819 */ /* 0x140fe20000010e00 */
[----:B------:R-:W-:Y:S01]  /*0640*/  IMAD.SHL.U32 R3, R3, 0x4, RZ ;  /* 0x0000000403037824 */ /* 0x000fe200078e00ff */
[----:B------:R-:W-:Y:S01]  /*0650*/  UMOV UR4, 0x54442d19 ;  /* 0x54442d1900047882 */ /* 0x000fe20000000000 */
[----:B------:R-:W-:Y:S01]  /*0660*/  UMOV UR5, 0x3bf921fb ;  /* 0x3bf921fb00057882 */ /* 0x000fe20000000000 */
[----:B------:R-:W-:Y:S02]  /*0670*/  SHF.R.S32.HI R4, RZ, 0x1f, R15 ;  /* 0x0000001fff047819 */ /* 0x000fe4000001140f */
[----:B------:R-:W-:Y:S02]  /*0680*/  SHF.R.U32.HI R0, RZ, 0x1e, R0 ;  /* 0x0000001eff007819 */ /* 0x000fe40000011600 */
[C---:B------:R-:W-:Y:S02]  /*0690*/  LOP3.LUT R12, R4.reuse, R3, RZ, 0x3c, !PT ;  /* 0x00000003040c7212 */ /* 0x040fe400078e3cff */
[----:B------:R-:W-:-:S02]  /*06a0*/  LOP3.LUT R13, R4, R15, RZ, 0x3c, !PT ;  /* 0x0000000f040d7212 */ /* 0x000fc400078e3cff */
[C---:B------:R-:W-:Y:S02]  /*06b0*/  ISETP.GE.AND P0, PT, R15.reuse, RZ, PT ;  /* 0x000000ff0f00720c */ /* 0x040fe40003f06270 */
[----:B------:R-:W0:Y:S01]  /*06c0*/  I2F.F64.S64 R4, R12 ;  /* 0x0000000c00047312 */ /* 0x000e220000301c00 */
[----:B------:R-:W-:Y:S01]  /*06d0*/  LEA.HI R15, R15, R0, RZ, 0x1 ;  /* 0x000000000f0f7211 */ /* 0x000fe200078f08ff */
[----:B0-----:R-:W-:-:S10]  /*06e0*/  DMUL R4, R4, UR4 ;  /* 0x0000000404047c28 */ /* 0x001fd40008000000 */
[----:B------:R-:W0:Y:S02]  /*06f0*/  F2F.F32.F64 R4, R4 ;  /* 0x0000000400047310 */ /* 0x000e240000301000 */
[----:B0-----:R-:W-:-:S07]  /*0700*/  FSEL R0, -R4, R4, !P0 ;  /* 0x0000000404007208 */ /* 0x001fce0004000100 */
.L_x_1:
[----:B------:R-:W-:Y:S05]  /*0710*/  BSYNC.RECONVERGENT B0 ;  /* 0x0000000000007941 */ /* 0x000fea0003800200 */
.L_x_0:
[C---:B------:R-:W-:Y:S01]  /*0720*/  LOP3.LUT R4, R15.reuse, 0x1, RZ, 0xc0, !PT ;  /* 0x000000010f047812 */ /* 0x040fe200078ec0ff */
[----:B------:R-:W-:Y:S02]  /*0730*/  IMAD.MOV.U32 R3, RZ, RZ, 0x37cbac00 ;  /* 0x37cbac00ff037424 */ /* 0x000fe400078e00ff */
[----:B------:R-:W-:Y:S01]  /*0740*/  FMUL R12, R0, R0 ;  /* 0x00000000000c7220 */ /* 0x000fe20000400000 */
[----:B------:R-:W-:Y:S01]  /*0750*/  IMAD.MOV.U32 R5, RZ, RZ, 0x3effffff ;  /* 0x3effffffff057424 */ /* 0x000fe200078e00ff */
[----:B------:R-:W-:Y:S01]  /*0760*/  ISETP.NE.U32.AND P0, PT, R4, 0x1, PT ;  /* 0x000000010400780c */ /* 0x000fe20003f05070 */
[----:B------:R-:W-:Y:S02]  /*0770*/  IMAD.MOV.U32 R4, RZ, RZ, 0x3d2aaabb ;  /* 0x3d2aaabbff047424 */ /* 0x000fe400078e00ff */
[----:B------:R-:W-:Y:S01]  /*0780*/  FFMA R13, R12, R3, -0.0013887860113754868507 ;  /* 0xbab607ed0c0d7423 */ /* 0x000fe20000000003 */
[----:B------:R-:W-:Y:S01]  /*0790*/  LOP3.LUT P1, RZ, R15, 0x2, RZ, 0xc0, !PT ;  /* 0x000000020fff7812 */ /* 0x000fe2000782c0ff */
[----:B------:R-:W-:Y:S01]  /*07a0*/  BSSY.RECONVERGENT B0, `(.L_x_5) ;  /* 0x000006f000007945 */ /* 0x000fe20003800200 */
[----:B------:R-:W-:-:S02]  /*07b0*/  FSEL R0, R0, 1, P0 ;  /* 0x3f80000000007808 */ /* 0x000fc40000000000 */
[----:B------:R-:W-:Y:S02]  /*07c0*/  FSEL R13, R13, -0.00019574658654164522886, !P0 ;  /* 0xb94d41530d0d7808 */ /* 0x000fe40004000000 */
[----:B------:R-:W-:Y:S02]  /*07d0*/  FSEL R17, R4, 0.0083327032625675201416, !P0 ;  /* 0x3c0885e404117808 */ /* 0x000fe40004000000 */
[----:B------:R-:W-:-:S03]  /*07e0*/  FSEL R14, -R5, -0.16666662693023681641, !P0 ;  /* 0xbe2aaaa8050e7808 */ /* 0x000fc60004000100 */
[C---:B------:R-:W-:Y:S01]  /*07f0*/  FFMA R17, R12.reuse, R13, R17 ;  /* 0x0000000d0c117223 */ /* 0x040fe20000000011 */
[----:B------:R-:W-:-:S03]  /*0800*/  FFMA R13, R12, R0, RZ ;  /* 0x000000000c0d7223 */ /* 0x000fc600000000ff */
[----:B------:R-:W-:-:S04]  /*0810*/  FFMA R14, R12, R17, R14 ;  /* 0x000000110c0e7223 */ /* 0x000fc8000000000e */
[----:B------:R-:W-:-:S04]  /*0820*/  FFMA R0, R13, R14, R0 ;  /* 0x0000000e0d007223 */ /* 0x000fc80000000000 */
[----:B------:R-:W-:-:S04]  /*0830*/  @P1 FADD R0, RZ, -R0 ;  /* 0x80000000ff001221 */ /* 0x000fc80000000000 */
[----:B------:R-:W0:Y:S02]  /*0840*/  F2I.TRUNC.NTZ R13, R0 ;  /* 0x00000000000d7305 */ /* 0x000e24000020f100 */
[----:B0-----:R-:W-:-:S04]  /*0850*/  IADD3 R6, PT, PT, R6, R13, RZ ;  /* 0x0000000d06067210 */ /* 0x001fc80007ffe0ff */
[----:B------:R-:W-:-:S05]  /*0860*/  I2FP.F32.U32 R12, R6 ;  /* 0x00000006000c7245 */ /* 0x000fca0000201000 */
[----:B------:R-:W-:-:S04]  /*0870*/  FMUL R18, R12, 9.999999682655225389e-21 ;  /* 0x1e3ce5080c127820 */ /* 0x000fc80000400000 */
[C---:B------:R-:W-:Y:S01]  /*0880*/  FMUL R12, R18.reuse, 0.63661974668502807617 ;  /* 0x3f22f983120c7820 */ /* 0x040fe20000400000 */
[----:B------:R-:W-:-:S03]  /*0890*/  FSETP.GE.AND P0, PT, |R18|, 105615, PT ;  /* 0x47ce47801200780b */ /* 0x000fc60003f06200 */
[----:B------:R-:W0:Y:S02]  /*08a0*/  F2I.NTZ R16, R12 ;  /* 0x0000000c00107305 */ /* 0x000e240000203100 */
[----:B0-----:R-:W-:-:S05]  /*08b0*/  I2FP.F32.S32 R13, R16 ;  /* 0x00000010000d7245 */ /* 0x001fca0000201400 */
[----:B------:R-:W-:-:S04]  /*08c0*/  FFMA R14, R13, -1.5707962512969970703, R18 ;  /* 0xbfc90fda0d0e7823 */ /* 0x000fc80000000012 */
[----:B------:R-:W-:-:S04]  /*08d0*/  FFMA R14, R13, -7.5497894158615963534e-08, R14 ;  /* 0xb3a221680d0e7823 */ /* 0x000fc8000000000e */
[----:B------:R-:W-:Y:S01]  /*08e0*/  FFMA R17, R13, -5.3903029534742383927e-15, R14 ;  /* 0xa7c234c50d117823 */ /* 0x000fe2000000000e */
[----:B------:R-:W-:Y:S06]  /*08f0*/  @!P0 BRA `(.L_x_6) ;  /* 0x0000000400648947 */ /* 0x000fec0003800000 */
[----:B------:R-:W-:-:S13]  /*0900*/  FSETP.NEU.AND P0, PT, |R18|, +INF , PT ;  /* 0x7f8000001200780b */ /* 0x000fda0003f0d200 */
[----:B------:R-:W-:Y:S01]  /*0910*/  @!P0 FMUL R17, RZ, R18 ;  /* 0x00000012ff118220 */ /* 0x000fe20000400000 */
[----:B------:R-:W-:Y:S01]  /*0920*/  @!P0 IMAD.MOV.U32 R16, RZ, RZ, RZ ;  /* 0x000000ffff108224 */ /* 0x000fe200078e00ff */
[----:B------:R-:W-:Y:S06]  /*0930*/  @!P0 BRA `(.L_x_6) ;  /* 0x0000000400548947 */ /* 0x000fec0003800000 */
[----:B------:R-:W-:Y:S01]  /*0940*/  IMAD.SHL.U32 R0, R18, 0x100, RZ ;  /* 0x0000010012007824 */ /* 0x000fe200078e00ff */
[----:B------:R-:W-:Y:S01]  /*0950*/  CS2R R14, SRZ ;  /* 0x00000000000e7805 */ /* 0x000fe2000001ff00 */
[----:B------:R-:W0:Y:S03]  /*0960*/  LDCU.64 UR8, c[0x4][URZ] ;  /* 0x01000000ff0877ac */ /* 0x000e260008000a00 */
[----:B------:R-:W-:Y:S01]  /*0970*/  LOP3.LUT R19, R0, 0x80000000, RZ, 0xfc, !PT ;  /* 0x8000000000137812 */ /* 0x000fe200078efcff */
[----:B------:R-:W-:Y:S01]  /*0980*/  UMOV UR5, URZ ;  /* 0x000000ff00057c82 */ /* 0x000fe20008000000 */
[----:B------:R-:W-:-:S05]  /*0990*/  UMOV UR4, URZ ;  /* 0x000000ff00047c82 */ /* 0x000fca0008000000 */
.L_x_7:
[----:B0-----:R-:W-:Y:S02]  /*09a0*/  IMAD.U32 R16, RZ, RZ, UR8 ;  /* 0x00000008ff107e24 */ /* 0x001fe4000f8e00ff */
[----:B------:R-:W-:-:S05]  /*09b0*/  IMAD.U32 R17, RZ, RZ, UR9 ;  /* 0x00000009ff117e24 */ /* 0x000fca000f8e00ff */
        /* <DEDUP_REMOVED lines=10> */
[C---:B------:R-:W-:Y:S01]  /*0a60*/  ISETP.EQ.AND P5, PT, R14.reuse, 0x14, PT ;  /* 0x000000140e00780c */ /* 0x040fe20003fa2270 */
[----:B------:R-:W-:Y:S02]  /*0a70*/  VIADD R14, R14, 0x4 ;  /* 0x000000040e0e7836 */ /* 0x000fe40000000000 */
[----:B--2---:R-:W-:-:S03]  /*0a80*/  IMAD.WIDE.U32 R12, R12, R19, RZ ;  /* 0x000000130c0c7225 */ /* 0x004fc600078e00ff */
[----:B------:R-:W-:-:S04]  /*0a90*/  IADD3 R0, P6, PT, R12, R15, RZ ;  /* 0x0000000f0c007210 */ /* 0x000fc80007fde0ff */
[----:B------:R-:W-:Y:S01]  /*0aa0*/  IADD3.X R15, PT, PT, R13, UR5, RZ, P6, !PT ;  /* 0x000000050d0f7c10 */ /* 0x000fe2000b7fe4ff */
[--C-:B------:R-:W-:Y:S01]  /*0ab0*/  @P0 IMAD.MOV.U32 R2, RZ, RZ, R0.reuse ;  /* 0x000000ffff020224 */ /* 0x100fe200078e0000 */
[----:B------:R-:W-:Y:S01]  /*0ac0*/  @P2 MOV R8, R0 ;  /* 0x0000000000082202 */ /* 0x000fe20000000f00 */
[--C-:B------:R-:W-:Y:S02]  /*0ad0*/  @P1 IMAD.MOV.U32 R7, RZ, RZ, R0.reuse ;  /* 0x000000ffff071224 */ /* 0x100fe400078e0000 */
[--C-:B------:R-:W-:Y:S02]  /*0ae0*/  @P3 IMAD.MOV.U32 R9, RZ, RZ, R0.reuse ;  /* 0x000000ffff093224 */ /* 0x100fe400078e0000 */
[--C-:B------:R-:W-:Y:S02]  /*0af0*/  @P4 IMAD.MOV.U32 R10, RZ, RZ, R0.reuse ;  /* 0x000000ffff0a4224 */ /* 0x100fe400078e0000 */
[----:B------:R-:W-:Y:S01]  /*0b00*/  @P5 IMAD.MOV.U32 R11, RZ, RZ, R0 ;  /* 0x000000ffff0b5224 */ /* 0x000fe200078e0000 */
[----:B------:R-:W-:Y:S06]  /*0b10*/  BRA.U UP0, `(.L_x_7) ;  /* 0xfffffffd00a07547 */ /* 0x000fec000b83ffff */
[----:B------:R-:W-:Y:S01]  /*0b20*/  SHF.R.U32.HI R0, RZ, 0x17, R18 ;  /* 0x00000017ff007819 */ /* 0x000fe20000011612 */
[----:B------:R-:W-:Y:S03]  /*0b30*/  BSSY.RECONVERGENT B1, `(.L_x_8) ;  /* 0x0000027000017945 */ /* 0x000fe60003800200 */
[C---:B------:R-:W-:Y:S01]  /*0b40*/  LOP3.LUT P6, R16, R0.reuse, 0x1f, RZ, 0xc0, !PT ;  /* 0x0000001f00107812 */ /* 0x040fe200078cc0ff */
[----:B------:R-:W-:-:S05]  /*0b50*/  VIADD R12, R0, 0xffffff80 ;  /* 0xffffff80000c7836 */ /* 0x000fca0000000000 */
        /* <DEDUP_REMOVED lines=8> */
[----:B------:R-:W-:Y:S02]  /*0be0*/  @P3 MOV R12, R2 ;  /* 0x00000002000c3202 */ /* 0x000fe40000000f00 */
[C---:B------:R-:W-:Y:S01]  /*0bf0*/  ISETP.EQ.AND P3, PT, R14.reuse, -0x4, PT ;  /* 0xfffffffc0e00780c */ /* 0x040fe20003f62270 */
[----:B------:R-:W-:Y:S02]  /*0c00*/  @P4 IMAD.MOV.U32 R13, RZ, RZ, R2 ;  /* 0x000000ffff0d4224 */ /* 0x000fe400078e0002 */
[----:B------:R-:W-:Y:S01]  /*0c10*/  @P4 IMAD.MOV.U32 R12, RZ, RZ, R7 ;  /* 0x000000ffff0c4224 */ /* 0x000fe200078e0007 */
[----:B------:R-:W-:Y:S01]  /*0c20*/  ISETP.EQ.AND P4, PT, R14, 0x4, PT ;  /* 0x000000040e00780c */ /* 0x000fe20003f82270 */
[----:B------:R-:W-:Y:S02]  /*0c30*/  @P2 IMAD.MOV.U32 R12, RZ, RZ, R8 ;  /* 0x000000ffff0c2224 */ /* 0x000fe400078e0008 */
[----:B------:R-:W-:Y:S02]  /*0c40*/  @P1 IMAD.MOV.U32 R12, RZ, RZ, R9 ;  /* 0x000000ffff0c1224 */ /* 0x000fe400078e0009 */
[----:B------:R-:W-:-:S02]  /*0c50*/  @P0 IMAD.MOV.U32 R12, RZ, RZ, R10 ;  /* 0x000000ffff0c0224 */ /* 0x000fc400078e000a */
[----:B------:R-:W-:Y:S02]  /*0c60*/  @P2 IMAD.MOV.U32 R13, RZ, RZ, R7 ;  /* 0x000000ffff0d2224 */ /* 0x000fe400078e0007 */
[----:B------:R-:W-:Y:S02]  /*0c70*/  @P3 IMAD.MOV.U32 R12, RZ, RZ, R11 ;  /* 0x000000ffff0c3224 */ /* 0x000fe400078e000b */
[----:B------:R-:W-:Y:S02]  /*0c80*/  @P5 IMAD.MOV.U32 R12, RZ, RZ, R15 ;  /* 0x000000ffff0c5224 */ /* 0x000fe400078e000f */
[----:B------:R-:W-:Y:S01]  /*0c90*/  @P1 IMAD.MOV.U32 R13, RZ, RZ, R8 ;  /* 0x000000ffff0d1224 */ /* 0x000fe200078e0008 */
[----:B------:R-:W-:Y:S01]  /*0ca0*/  @P0 MOV R13, R9 ;  /* 0x00000009000d0202 */ /* 0x000fe20000000f00 */
[----:B------:R-:W-:Y:S01]  /*0cb0*/  @P3 IMAD.MOV.U32 R13, RZ, RZ, R10 ;  /* 0x000000ffff0d3224 */ /* 0x000fe200078e000a */
[----:B------:R-:W-:Y:S01]  /*0cc0*/  MOV R0, R12 ;  /* 0x0000000c00007202 */ /* 0x000fe20000000f00 */
[----:B------:R-:W-:-:S02]  /*0cd0*/  @P5 IMAD.MOV.U32 R13, RZ, RZ, R11 ;  /* 0x000000ffff0d5224 */ /* 0x000fc400078e000b */
[----:B------:R-:W-:Y:S01]  /*0ce0*/  @P4 IMAD.MOV.U32 R13, RZ, RZ, R15 ;  /* 0x000000ffff0d4224 */ /* 0x000fe200078e000f */
[----:B------:R-:W-:Y:S06]  /*0cf0*/  @!P6 BRA `(.L_x_9) ;  /* 0x000000000028e947 */ /* 0x000fec0003800000 */
[----:B------:R-:W-:Y:S01]  /*0d00*/  @P2 IMAD.MOV.U32 R12, RZ, RZ, R2 ;  /* 0x000000ffff0c2224 */ /* 0x000fe200078e0002 */
[----:B------:R-:W-:Y:S01]  /*0d10*/  SHF.L.W.U32.HI R0, R13, R16, R0 ;  /* 0x000000100d007219 */ /* 0x000fe20000010e00 */
[----:B------:R-:W-:Y:S02]  /*0d20*/  @P1 IMAD.MOV.U32 R12, RZ, RZ, R7 ;  /* 0x000000ffff0c1224 */ /* 0x000fe400078e0007 */
[----:B------:R-:W-:Y:S01]  /*0d30*/  @P0 IMAD.MOV.U32 R12, RZ, RZ, R8 ;  /* 0x000000ffff0c0224 */ /* 0x000fe200078e0008 */
[----:B------:R-:W-:Y:S01]  /*0d40*/  ISETP.EQ.AND P0, PT, R14, 0x8, PT ;  /* 0x000000080e00780c */ /* 0x000fe20003f02270 */
[----:B------:R-:W-:Y:S02]  /*0d50*/  @P3 IMAD.MOV.U32 R12, RZ, RZ, R9 ;  /* 0x000000ffff0c3224 */ /* 0x000fe400078e0009 */
[----:B------:R-:W-:Y:S02]  /*0d60*/  @P5 IMAD.MOV.U32 R12, RZ, RZ, R10 ;  /* 0x000000ffff0c5224 */ /* 0x000fe400078e000a */
[----:B------:R-:W-:-:S08]  /*0d70*/  @P4 IMAD.MOV.U32 R12, RZ, RZ, R11 ;  /* 0x000000ffff0c4224 */ /* 0x000fd000078e000b */
[----:B------:R-:W-:-:S04]  /*0d80*/  @P0 MOV R12, R15 ;  /* 0x0000000f000c0202 */ /* 0x000fc80000000f00 */
[----:B------:R-:W-:-:S07]  /*0d90*/  SHF.L.W.U32.HI R13, R12, R16, R13 ;  /* 0x000000100c0d7219 */ /* 0x000fce0000010e0d */
.L_x_9:
[----:B------:R-:W-:Y:S05]  /*0da0*/  BSYNC.RECONVERGENT B1 ;  /* 0x0000000000017941 */ /* 0x000fea0003800200 */
.L_x_8:
        /* <DEDUP_REMOVED lines=14> */
.L_x_6:
[----:B------:R-:W-:Y:S05]  /*0e90*/  BSYNC.RECONVERGENT B0 ;  /* 0x0000000000007941 */ /* 0x000fea0003800200 */
.L_x_5:
[----:B------:R-:W-:Y:S01]  /*0ea0*/  FMUL R12, R17, R17 ;  /* 0x00000011110c7220 */ /* 0x000fe20000400000 */
[C---:B------:R-:W-:Y:S01]  /*0eb0*/  LOP3.LUT R13, R16.reuse, 0x1, RZ, 0xc0, !PT ;  /* 0x00000001100d7812 */ /* 0x040fe200078ec0ff */
[----:B------:R-:W-:Y:S01]  /*0ec0*/  BSSY.RECONVERGENT B0, `(.L_x_10) ;  /* 0x0000072000007945 */ /* 0x000fe20003800200 */
[----:B------:R-:W-:Y:S01]  /*0ed0*/  LOP3.LUT P1, RZ, R16, 0x2, RZ, 0xc0, !PT ;  /* 0x0000000210ff7812 */ /* 0x000fe2000782c0ff */
[----:B------:R-:W-:Y:S01]  /*0ee0*/  FFMA R0, R12, R3, -0.0013887860113754868507 ;  /* 0xbab607ed0c007423 */ /* 0x000fe20000000003 */
[----:B------:R-:W-:-:S04]  /*0ef0*/  ISETP.NE.U32.AND P0, PT, R13, 0x1, PT ;  /* 0x000000010d00780c */ /* 0x000fc80003f05070 */
[----:B------:R-:W-:Y:S02]  /*0f00*/  FSEL R13, R0, -0.00019574658654164522886, !P0 ;  /* 0xb94d4153000d7808 */ /* 0x000fe40004000000 */
[----:B------:R-:W-:Y:S02]  /*0f10*/  FSEL R15, R4, 0.0083327032625675201416, !P0 ;  /* 0x3c0885e4040f7808 */ /* 0x000fe40004000000 */
[----:B------:R-:W-:Y:S02]  /*0f20*/  FSEL R0, R17, 1, P0 ;  /* 0x3f80000011007808 */ /* 0x000fe40000000000 */
[----:B------:R-:W-:Y:S01]  /*0f30*/  FSEL R14, -R5, -0.16666662693023681641, !P0 ;  /* 0xbe2aaaa8050e7808 */ /* 0x000fe20004000100 */
[C---:B------:R-:W-:Y:S02]  /*0f40*/  FFMA R15, R12.reuse, R13, R15 ;  /* 0x0000000d0c0f7223 */ /* 0x040fe4000000000f */
[C---:B------:R-:W-:Y:S02]  /*0f50*/  FFMA R13, R12.reuse, R0, RZ ;  /* 0x000000000c0d7223 */ /* 0x040fe400000000ff */
[----:B------:R-:W-:-:S04]  /*0f60*/  FFMA R14, R12, R15, R14 ;  /* 0x0000000f0c0e7223 */ /* 0x000fc8000000000e */
[----:B------:R-:W-:-:S04]  /*0f70*/  FFMA R0, R13, R14, R0 ;  /* 0x0000000e0d007223 */ /* 0x000fc80000000000 */
[----:B------:R-:W-:-:S04]  /*0f80*/  @P1 FADD R0, RZ, -R0 ;  /* 0x80000000ff001221 */ /* 0x000fc80000000000 */
[----:B------:R-:W0:Y:S02]  /*0f90*/  F2I.TRUNC.NTZ R13, R0 ;  /* 0x00000000000d7305 */ /* 0x000e24000020f100 */
[----:B0-----:R-:W-:-:S05]  /*0fa0*/  IMAD.IADD R6, R6, 0x1, R13 ;  /* 0x0000000106067824 */ /* 0x001fca00078e020d */
        /* <DEDUP_REMOVED lines=20> */
.L_x_12:
        /* <DEDUP_REMOVED lines=26> */
[C---:B------:R-:W-:Y:S02]  /*1290*/  IADD3 R12, PT, PT, R0.reuse, -0x80, RZ ;  /* 0xffffff80000c7810 */ /* 0x040fe40007ffe0ff */
[----:B------:R-:W-:Y:S02]  /*12a0*/  LOP3.LUT P6, R16, R0, 0x1f, RZ, 0xc0, !PT ;  /* 0x0000001f00107812 */ /* 0x000fe400078cc0ff */
        /* <DEDUP_REMOVED lines=11> */
[----:B------:R-:W-:Y:S01]  /*1360*/  @P4 IMAD.MOV.U32 R12, RZ, RZ, R7 ;  /* 0x000000ffff0c4224 */ /* 0x000fe200078e0007 */
[----:B------:R-:W-:Y:S01]  /*1370*/  ISETP.EQ.AND P4, PT, R14, 0x4, PT ;  /* 0x000000040e00780c */ /* 0x000fe20003f82270 */
[----:B------:R-:W-:Y:S02]  /*1380*/  @P2 IMAD.MOV.U32 R12, RZ, RZ, R8 ;  /* 0x000000ffff0c2224 */ /* 0x000fe400078e0008 */
[----:B------:R-:W-:Y:S02]  /*1390*/  @P1 IMAD.MOV.U32 R12, RZ, RZ, R9 ;  /* 0x000000ffff0c1224 */ /* 0x000fe400078e0009 */
[----:B------:R-:W-:-:S02]  /*13a0*/  @P0 IMAD.MOV.U32 R12, RZ, RZ, R10 ;  /* 0x000000ffff0c0224 */ /* 0x000fc400078e000a */
[----:B------:R-:W-:Y:S01]  /*13b0*/  @P2 IMAD.MOV.U32 R13, RZ, RZ, R7 ;  /* 0x000000ffff0d2224 */ /* 0x000fe200078e0007 */
[----:B------:R-:W-:Y:S01]  /*13c0*/  @P1 MOV R13, R8 ;  /* 0x00000008000d1202 */ /* 0x000fe20000000f00 */
[----:B------:R-:W-:Y:S02]  /*13d0*/  @P3 IMAD.MOV.U32 R12, RZ, RZ, R11 ;  /* 0x000000ffff0c3224 */ /* 0x000fe400078e000b */
[----:B------:R-:W-:Y:S02]  /*13e0*/  @P5 IMAD.MOV.U32 R12, RZ, RZ, R15 ;  /* 0x000000ffff0c5224 */ /* 0x000fe400078e000f */
[----:B------:R-:W-:Y:S02]  /*13f0*/  @P0 IMAD.MOV.U32 R13, RZ, RZ, R9 ;  /* 0x000000ffff0d0224 */ /* 0x000fe400078e0009 */
[----:B------:R-:W-:Y:S01]  /*1400*/  @P3 IMAD.MOV.U32 R13, RZ, RZ, R10 ;  /* 0x000000ffff0d3224 */ /* 0x000fe200078e000a */
[----:B------:R-:W-:Y:S01]  /*1410*/  @P5 MOV R13, R11 ;  /* 0x0000000b000d5202 */ /* 0x000fe20000000f00 */
[----:B------:R-:W-:-:S02]  /*1420*/  @P4 IMAD.MOV.U32 R13, RZ, RZ, R15 ;  /* 0x000000ffff0d4224 */ /* 0x000fc400078e000f */
[----:B------:R-:W-:Y:S01]  /*1430*/  IMAD.MOV.U32 R0, RZ, RZ, R12 ;  /* 0x000000ffff007224 */ /* 0x000fe200078e000c */
[----:B------:R-:W-:Y:S06]  /*1440*/  @!P6 BRA `(.L_x_14) ;  /* 0x000000000028e947 */ /* 0x000fec0003800000 */
[----:B------:R-:W-:Y:S01]  /*1450*/  @P2 IMAD.MOV.U32 R12, RZ, RZ, R2 ;  /* 0x000000ffff0c2224 */ /* 0x000fe200078e0002 */
[----:B------:R-:W-:Y:S01]  /*1460*/  SHF.L.W.U32.HI R0, R13, R16, R0 ;  /* 0x000000100d007219 */ /* 0x000fe20000010e00 */
[----:B------:R-:W-:Y:S01]  /*1470*/  @P1 IMAD.MOV.U32 R12, RZ, RZ, R7 ;  /* 0x000000ffff0c1224 */ /* 0x000fe200078e0007 */
[----:B------:R-:W-:Y:S01]  /*1480*/  @P0 MOV R12, R8 ;  /* 0x00000008000c0202 */ /* 0x000fe20000000f00 */
[----:B------:R-:W-:Y:S01]  /*1490*/  @P3 IMAD.MOV.U32 R12, RZ, RZ, R9 ;  /* 0x000000ffff0c3224 */ /* 0x000fe200078e0009 */
[----:B------:R-:W-:Y:S01]  /*14a0*/  ISETP.EQ.AND P0, PT, R14, 0x8, PT ;  /* 0x000000080e00780c */ /* 0x000fe20003f02270 */
[----:B------:R-:W-:Y:S02]  /*14b0*/  @P5 IMAD.MOV.U32 R12, RZ, RZ, R10 ;  /* 0x000000ffff0c5224 */ /* 0x000fe400078e000a */
[----:B------:R-:W-:-:S10]  /*14c0*/  @P4 IMAD.MOV.U32 R12, RZ, RZ, R11 ;  /* 0x000000ffff0c4224 */ /* 0x000fd400078e000b */
[----:B------:R-:W-:-:S05]  /*14d0*/  @P0 IMAD.MOV.U32 R12, RZ, RZ, R15 ;  /* 0x000000ffff0c0224 */ /* 0x000fca00078e000f */
[----:B------:R-:W-:-:S07]  /*14e0*/  SHF.L.W.U32.HI R13, R12, R16, R13 ;  /* 0x000000100c0d7219 */ /* 0x000fce0000010e0d */
.L_x_14:
[----:B------:R-:W-:Y:S05]  /*14f0*/  BSYNC.RECONVERGENT B1 ;  /* 0x0000000000017941 */ /* 0x000fea0003800200 */
.L_x_13:
        /* <DEDUP_REMOVED lines=14> */
.L_x_11:
[----:B------:R-:W-:Y:S05]  /*15e0*/  BSYNC.RECONVERGENT B0 ;  /* 0x0000000000007941 */ /* 0x000fea0003800200 */
.L_x_10:
        /* <DEDUP_REMOVED lines=37> */
.L_x_17:
        /* <DEDUP_REMOVED lines=46> */
[----:B------:R-:W-:Y:S01]  /*1b20*/  @P3 MOV R12, R11 ;  /* 0x0000000b000c3202 */ /* 0x000fe20000000f00 */
[----:B------:R-:W-:Y:S02]  /*1b30*/  @P5 IMAD.MOV.U32 R12, RZ, RZ, R15 ;  /* 0x000000ffff0c5224 */ /* 0x000fe400078e000f */
[----:B------:R-:W-:Y:S02]  /*1b40*/  @P0 IMAD.MOV.U32 R13, RZ, RZ, R9 ;  /* 0x000000ffff0d0224 */ /* 0x000fe400078e0009 */
[----:B------:R-:W-:Y:S02]  /*1b50*/  @P3 IMAD.MOV.U32 R13, RZ, RZ, R10 ;  /* 0x000000ffff0d3224 */ /* 0x000fe400078e000a */
[----:B------:R-:W-:Y:S02]  /*1b60*/  @P5 IMAD.MOV.U32 R13, RZ, RZ, R11 ;  /* 0x000000ffff0d5224 */ /* 0x000fe400078e000b */
[----:B------:R-:W-:-:S02]  /*1b70*/  @P4 IMAD.MOV.U32 R13, RZ, RZ, R15 ;  /* 0x000000ffff0d4224 */ /* 0x000fc400078e000f */
[----:B------:R-:W-:Y:S01]  /*1b80*/  IMAD.MOV.U32 R0, RZ, RZ, R12 ;  /* 0x000000ffff007224 */ /* 0x000fe200078e000c */
[----:B------:R-:W-:Y:S06]  /*1b90*/  @!P6 BRA `(.L_x_19) ;  /* 0x000000000028e947 */ /* 0x000fec0003800000 */
[----:B------:R-:W-:Y:S01]  /*1ba0*/  @P2 IMAD.MOV.U32 R12, RZ, RZ, R2 ;  /* 0x000000ffff0c2224 */ /* 0x000fe200078e0002 */
[----:B------:R-:W-:Y:S01]  /*1bb0*/  @P1 MOV R12, R7 ;  /* 0x00000007000c1202 */ /* 0x000fe20000000f00 */
[----:B------:R-:W-:Y:S01]  /*1bc0*/  @P0 IMAD.MOV.U32 R12, RZ, RZ, R8 ;  /* 0x000000ffff0c0224 */ /* 0x000fe200078e0008 */
[----:B------:R-:W-:Y:S01]  /*1bd0*/  ISETP.EQ.AND P0, PT, R14, 0x8, PT ;  /* 0x000000080e00780c */ /* 0x000fe20003f02270 */
[----:B------:R-:W-:Y:S01]  /*1be0*/  @P3 IMAD.MOV.U32 R12, RZ, RZ, R9 ;  /* 0x000000ffff0c3224 */ /* 0x000fe200078e0009 */
[----:B------:R-:W-:Y:S01]  /*1bf0*/  SHF.L.W.U32.HI R0, R13, R16, R0 ;  /* 0x000000100d007219 */ /* 0x000fe20000010e00 */
[----:B------:R-:W-:Y:S02]  /*1c00*/  @P5 IMAD.MOV.U32 R12, RZ, RZ, R10 ;  /* 0x000000ffff0c5224 */ /* 0x000fe400078e000a */
[----:B------:R-:W-:-:S08]  /*1c10*/  @P4 IMAD.MOV.U32 R12, RZ, RZ, R11 ;  /* 0x000000ffff0c4224 */ /* 0x000fd000078e000b */
[----:B------:R-:W-:-:S05]  /*1c20*/  @P0 IMAD.MOV.U32 R12, RZ, RZ, R15 ;  /* 0x000000ffff0c0224 */ /* 0x000fca00078e000f */
[----:B------:R-:W-:-:S07]  /*1c30*/  SHF.L.W.U32.HI R13, R12, R16, R13 ;  /* 0x000000100c0d7219 */ /* 0x000fce0000010e0d */
.L_x_19:
[----:B------:R-:W-:Y:S05]  /*1c40*/  BSYNC.RECONVERGENT B1 ;  /* 0x0000000000017941 */ /* 0x000fea0003800200 */
.L_x_18:
[C-C-:B------:R-:W-:Y:S01]  /*1c50*/  SHF.L.W.U32.HI R17, R13.reuse, 0x2, R0.reuse ;  /* 0x000000020d117819 */ /* 0x140fe20000010e00 */
[----:B------:R-:W-:Y:S01]  /*1c60*/  UMOV UR4, 0x54442d19 ;  /* 0x54442d1900047882 */ /* 0x000fe20000000000 */
[----:B------:R-:W-:Y:S01]  /*1c70*/  SHF.L.U32 R13, R13, 0x2, RZ ;  /* 0x000000020d0d7819 */ /* 0x000fe200000006ff */
        /* <DEDUP_REMOVED lines=11> */
.L_x_16:
[----:B------:R-:W-:Y:S05]  /*1d30*/  BSYNC.RECONVERGENT B0 ;  /* 0x0000000000007941 */ /* 0x000fea0003800200 */
.L_x_15:
        /* <DEDUP_REMOVED lines=37> */
.L_x_22:
        /* <DEDUP_REMOVED lines=41> */
[----:B------:R-:W-:Y:S01]  /*2220*/  @P2 IMAD.MOV.U32 R12, RZ, RZ, R8 ;  /* 0x000000ffff0c2224 */ /* 0x000fe200078e0008 */
[----:B------:R-:W-:Y:S01]  /*2230*/  @P2 MOV R13, R7 ;  /* 0x00000007000d2202 */ /* 0x000fe20000000f00 */
[----:B------:R-:W-:Y:S02]  /*2240*/  @P1 IMAD.MOV.U32 R12, RZ, RZ, R9 ;  /* 0x000000ffff0c1224 */ /* 0x000fe400078e0009 */
[----:B------:R-:W-:-:S02]  /*2250*/  @P0 IMAD.MOV.U32 R12, RZ, RZ, R10 ;  /* 0x000000ffff0c0224 */ /* 0x000fc400078e000a */
[----:B------:R-:W-:Y:S02]  /*2260*/  @P1 IMAD.MOV.U32 R13, RZ, RZ, R8 ;  /* 0x000000ffff0d1224 */ /* 0x000fe400078e0008 */
[----:B------:R-:W-:Y:S02]  /*2270*/  @P3 IMAD.MOV.U32 R12, RZ, RZ, R11 ;  /* 0x000000ffff0c3224 */ /* 0x000fe400078e000b */
[----:B------:R-:W-:Y:S02]  /*2280*/  @P5 IMAD.MOV.U32 R12, RZ, RZ, R15 ;  /* 0x000000ffff0c5224 */ /* 0x000fe400078e000f */
[----:B------:R-:W-:Y:S01]  /*2290*/  @P0 IMAD.MOV.U32 R13, RZ, RZ, R9 ;  /* 0x000000ffff0d0224 */ /* 0x000fe200078e0009 */
[----:B------:R-:W-:Y:S01]  /*22a0*/  @P3 MOV R13, R10 ;  /* 0x0000000a000d3202 */ /* 0x000fe20000000f00 */
[----:B------:R-:W-:Y:S02]  /*22b0*/  @P5 IMAD.MOV.U32 R13, RZ, RZ, R11 ;  /* 0x000000ffff0d5224 */ /* 0x000fe400078e000b */
[----:B------:R-:W-:-:S02]  /*22c0*/  @P4 IMAD.MOV.U32 R13, RZ, RZ, R15 ;  /* 0x000000ffff0d4224 */ /* 0x000fc400078e000f */
[----:B------:R-:W-:Y:S01]  /*22d0*/  IMAD.MOV.U32 R0, RZ, RZ, R12 ;  /* 0x000000ffff007224 */ /* 0x000fe200078e000c */
[----:B------:R-:W-:Y:S06]  /*22e0*/  @!P6 BRA `(.L_x_24) ;  /* 0x000000000028e947 */ /* 0x000fec0003800000 */
[----:B------:R-:W-:Y:S01]  /*22f0*/  @P2 MOV R12, R2 ;  /* 0x00000002000c2202 */ /* 0x000fe20000000f00 */
[----:B------:R-:W-:Y:S01]  /*2300*/  @P1 IMAD.MOV.U32 R12, RZ, RZ, R7 ;  /* 0x000000ffff0c1224 */ /* 0x000fe200078e0007 */
[----:B------:R-:W-:Y:S01]  /*2310*/  SHF.L.W.U32.HI R0, R13, R16, R0 ;  /* 0x000000100d007219 */ /* 0x000fe20000010e00 */
[----:B------:R-:W-:Y:S01]  /*2320*/  @P0 IMAD.MOV.U32 R12, RZ, RZ, R8 ;  /* 0x000000ffff0c0224 */ /* 0x000fe200078e0008 */
[----:B------:R-:W-:Y:S01]  /*2330*/  ISETP.EQ.AND P0, PT, R14, 0x8, PT ;  /* 0x000000080e00780c */ /* 0x000fe20003f02270 */
[----:B------:R-:W-:Y:S02]  /*2340*/  @P3 IMAD.MOV.U32 R12, RZ, RZ, R9 ;  /* 0x000000ffff0c3224 */ /* 0x000fe400078e0009 */
[----:B------:R-:W-:Y:S02]  /*2350*/  @P5 IMAD.MOV.U32 R12, RZ, RZ, R10 ;  /* 0x000000ffff0c5224 */ /* 0x000fe400078e000a */
[----:B------:R-:W-:-:S08]  /*2360*/  @P4 IMAD.MOV.U32 R12, RZ, RZ, R11 ;  /* 0x000000ffff0c4224 */ /* 0x000fd000078e000b */
[----:B------:R-:W-:-:S04]  /*2370*/  @P0 MOV R12, R15 ;  /* 0x0000000f000c0202 */ /* 0x000fc80000000f00 */
[----:B------:R-:W-:-:S07]  /*2380*/  SHF.L.W.U32.HI R13, R12, R16, R13 ;  /* 0x000000100c0d7219 */ /* 0x000fce0000010e0d */
.L_x_24:
[----:B------:R-:W-:Y:S05]  /*2390*/  BSYNC.RECONVERGENT B1 ;  /* 0x0000000000017941 */ /* 0x000fea0003800200 */
.L_x_23:
        /* <DEDUP_REMOVED lines=14> */
.L_x_21:
[----:B------:R-:W-:Y:S05]  /*2480*/  BSYNC.RECONVERGENT B0 ;  /* 0x0000000000007941 */ /* 0x000fea0003800200 */
.L_x_20:
        /* <DEDUP_REMOVED lines=37> */
.L_x_27:
        /* <DEDUP_REMOVED lines=17> */
[--C-:B------:R-:W-:Y:S02]  /*27f0*/  @P0 IMAD.MOV.U32 R2, RZ, RZ, R0.reuse ;  /* 0x000000ffff020224 */ /* 0x100fe400078e0000 */
        /* <DEDUP_REMOVED lines=20> */
[----:B------:R-:W-:Y:S01]  /*2940*/  @P4 IMAD.MOV.U32 R13, RZ, RZ, R2 ;  /* 0x000000ffff0d4224 */ /* 0x000fe200078e0002 */
[----:B------:R-:W-:Y:S01]  /*2950*/  @P4 MOV R12, R7 ;  /* 0x00000007000c4202 */ /* 0x000fe20000000f00 */
[--C-:B------:R-:W-:Y:S01]  /*2960*/  @P2 IMAD.MOV.U32 R12, RZ, RZ, R8.reuse ;  /* 0x000000ffff0c2224 */ /* 0x100fe200078e0008 */
[----:B------:R-:W-:Y:S01]  /*2970*/  ISETP.EQ.AND P4, PT, R14, 0x4, PT ;  /* 0x000000040e00780c */ /* 0x000fe20003f82270 */
[----:B------:R-:W-:Y:S02]  /*2980*/  @P1 IMAD.MOV.U32 R12, RZ, RZ, R9 ;  /* 0x000000ffff0c1224 */ /* 0x000fe400078e0009 */
[----:B------:R-:W-:Y:S01]  /*2990*/  @P0 MOV R12, R10 ;  /* 0x0000000a000c0202 */ /* 0x000fe20000000f00 */
[----:B------:R-:W-:Y:S02]  /*29a0*/  @P2 IMAD.MOV.U32 R13, RZ, RZ, R7 ;  /* 0x000000ffff0d2224 */ /* 0x000fe400078e0007 */
[----:B------:R-:W-:-:S02]  /*29b0*/  @P1 IMAD.MOV.U32 R13, RZ, RZ, R8 ;  /* 0x000000ffff0d1224 */ /* 0x000fc400078e0008 */
[----:B------:R-:W-:Y:S02]  /*29c0*/  @P0 IMAD.MOV.U32 R13, RZ, RZ, R9 ;  /* 0x000000ffff0d0224 */ /* 0x000fe400078e0009 */
[----:B------:R-:W-:Y:S02]  /*29d0*/  @P3 IMAD.MOV.U32 R12, RZ, RZ, R11 ;  /* 0x000000ffff0c3224 */ /* 0x000fe400078e000b */
[----:B------:R-:W-:Y:S02]  /*29e0*/  @P5 IMAD.MOV.U32 R12, RZ, RZ, R15 ;  /* 0x000000ffff0c5224 */ /* 0x000fe400078e000f */
[----:B------:R-:W-:Y:S02]  /*29f0*/  @P3 IMAD.MOV.U32 R13, RZ, RZ, R10 ;  /* 0x000000ffff0d3224 */ /* 0x000fe400078e000a */
[----:B------:R-:W-:Y:S01]  /*2a00*/  @P5 IMAD.MOV.U32 R13, RZ, RZ, R11 ;  /* 0x000000ffff0d5224 */ /* 0x000fe200078e000b */
[----:B------:R-:W-:Y:S01]  /*2a10*/  MOV R0, R12 ;  /* 0x0000000c00007202 */ /* 0x000fe20000000f00 */
        /* <DEDUP_REMOVED lines=8> */
[----:B------:R-:W-:Y:S01]  /*2aa0*/  @P5 IMAD.MOV.U32 R12, RZ, RZ, R10 ;  /* 0x000000ffff0c5224 */ /* 0x000fe200078e000a */
[----:B------:R-:W-:-:S09]  /*2ab0*/  @P4 MOV R12, R11 ;  /* 0x0000000b000c4202 */ /* 0x000fd20000000f00 */
[----:B------:R-:W-:-:S05]  /*2ac0*/  @P0 IMAD.MOV.U32 R12, RZ, RZ, R15 ;  /* 0x000000ffff0c0224 */ /* 0x000fca00078e000f */
[----:B------:R-:W-:-:S07]  /*2ad0*/  SHF.L.W.U32.HI R13, R12, R16, R13 ;  /* 0x000000100c0d7219 */ /* 0x000fce0000010e0d */
.L_x_29:
[----:B------:R-:W-:Y:S05]  /*2ae0*/  BSYNC.RECONVERGENT B1 ;  /* 0x0000000000017941 */ /* 0x000fea0003800200 */
.L_x_28:
        /* <DEDUP_REMOVED lines=14> */
.L_x_26:
[----:B------:R-:W-:Y:S05]  /*2bd0*/  BSYNC.RECONVERGENT B0 ;  /* 0x0000000000007941 */ /* 0x000fea0003800200 */
.L_x_25:
        /* <DEDUP_REMOVED lines=37> */
.L_x_32:
[----:B0-----:R-:W-:Y:S01]  /*2e30*/  MOV R16, UR8 ;  /* 0x0000000800107c02 */ /* 0x001fe20008000f00 */
        /* <DEDUP_REMOVED lines=35> */
[----:B------:R-:W-:Y:S01]  /*3070*/  @P3 IMAD.MOV.U32 R12, RZ, RZ, R2 ;  /* 0x000000ffff0c3224 */ /* 0x000fe200078e0002 */
[C---:B------:R-:W-:Y:S01]  /*3080*/  ISETP.EQ.AND P3, PT, R14.reuse, -0x4, PT ;  /* 0xfffffffc0e00780c */ /* 0x040fe20003f62270 */
[----:B------:R-:W-:Y:S01]  /*3090*/  @P4 IMAD.MOV.U32 R12, RZ, RZ, R7 ;  /* 0x000000ffff0c4224 */ /* 0x000fe200078e0007 */
[----:B------:R-:W-:Y:S01]  /*30a0*/  @P4 MOV R13, R2 ;  /* 0x00000002000d4202 */ /* 0x000fe20000000f00 */
        /* <DEDUP_REMOVED lines=12> */
[----:B------:R-:W-:Y:S01]  /*3170*/  IMAD.MOV.U32 R0, RZ, RZ, R12 ;  /* 0x000000ffff007224 */ /* 0x000fe200078e000c */
        /* <DEDUP_REMOVED lines=11> */
.L_x_34:
[----:B------:R-:W-:Y:S05]  /*3230*/  BSYNC.RECONVERGENT B1 ;  /* 0x0000000000017941 */ /* 0x000fea0003800200 */
.L_x_33:
        /* <DEDUP_REMOVED lines=14> */
.L_x_31:
[----:B------:R-:W-:Y:S05]  /*3320*/  BSYNC.RECONVERGENT B0 ;  /* 0x0000000000007941 */ /* 0x000fea0003800200 */
.L_x_30:
        /* <DEDUP_REMOVED lines=31> */
[----:B------:R-:W-:Y:S02]  /*3520*/  SHF.L.U32 R0, R18, 0x8, RZ ;  /* 0x0000000812007819 */ /* 0x000fe400000006ff */
[----:B------:R-:W-:Y:S01]  /*3530*/  CS2R R14, SRZ ;  /* 0x00000000000e7805 */ /* 0x000fe2000001ff00 */
[----:B------:R-:W0:Y:S01]  /*3540*/  LDCU.64 UR8, c[0x4][URZ] ;  /* 0x01000000ff0877ac */ /* 0x000e220008000a00 */
[----:B------:R-:W-:Y:S01]  /*3550*/  LOP3.LUT R19, R0, 0x80000000, RZ, 0xfc, !PT ;  /* 0x8000000000137812 */ /* 0x000fe200078efcff */
[----:B------:R-:W-:Y:S01]  /*3560*/  UMOV UR5, URZ ;  /* 0x000000ff00057c82 */ /* 0x000fe20008000000 */
[----:B------:R-:W-:-:S05]  /*3570*/  UMOV UR4, URZ ;  /* 0x000000ff00047c82 */ /* 0x000fca0008000000 */
.L_x_37:
        /* <DEDUP_REMOVED lines=46> */
[----:B------:R-:W-:Y:S01]  /*3860*/  @P3 IMAD.MOV.U32 R12, RZ, RZ, R11 ;  /* 0x000000ffff0c3224 */ /* 0x000fe200078e000b */
[----:B------:R-:W-:Y:S01]  /*3870*/  @P5 MOV R12, R15 ;  /* 0x0000000f000c5202 */ /* 0x000fe20000000f00 */
[----:B------:R-:W-:Y:S02]  /*3880*/  @P0 IMAD.MOV.U32 R13, RZ, RZ, R9 ;  /* 0x000000ffff0d0224 */ /* 0x000fe400078e0009 */
[----:B------:R-:W-:Y:S02]  /*3890*/  @P3 IMAD.MOV.U32 R13, RZ, RZ, R10 ;  /* 0x000000ffff0d3224 */ /* 0x000fe400078e000a */
[----:B------:R-:W-:Y:S02]  /*38a0*/  @P5 IMAD.MOV.U32 R13, RZ, RZ, R11 ;  /* 0x000000ffff0d5224 */ /* 0x000fe400078e000b */
[----:B------:R-:W-:-:S02]  /*38b0*/  @P4 IMAD.MOV.U32 R13, RZ, RZ, R15 ;  /* 0x000000ffff0d4224 */ /* 0x000fc400078e000f */
[----:B------:R-:W-:Y:S01]  /*38c0*/  IMAD.MOV.U32 R0, RZ, RZ, R12 ;  /* 0x000000ffff007224 */ /* 0x000fe200078e000c */
[----:B------:R-:W-:Y:S06]  /*38d0*/  @!P6 BRA `(.L_x_39) ;  /* 0x000000000028e947 */ /* 0x000fec0003800000 */
[----:B------:R-:W-:Y:S01]  /*38e0*/  @P2 IMAD.MOV.U32 R12, RZ, RZ, R2 ;  /* 0x000000ffff0c2224 */ /* 0x000fe200078e0002 */
[----:B------:R-:W-:Y:S01]  /*38f0*/  SHF.L.W.U32.HI R0, R13, R16, R0 ;  /* 0x000000100d007219 */ /* 0x000fe20000010e00 */
[----:B------:R-:W-:Y:S02]  /*3900*/  @P1 IMAD.MOV.U32 R12, RZ, RZ, R7 ;  /* 0x000000ffff0c1224 */ /* 0x000fe400078e0007 */
[----:B------:R-:W-:Y:S01]  /*3910*/  @P0 IMAD.MOV.U32 R12, RZ, RZ, R8 ;  /* 0x000000ffff0c0224 */ /* 0x000fe200078e0008 */
[----:B------:R-:W-:Y:S02]  /*3920*/  ISETP.EQ.AND P0, PT, R14, 0x8, PT ;  /* 0x000000080e00780c */ /* 0x000fe40003f02270 */
[----:B------:R-:W-:Y:S01]  /*3930*/  @P3 MOV R12, R9 ;  /* 0x00000009000c3202 */ /* 0x000fe20000000f00 */
[----:B------:R-:W-:Y:S02]  /*3940*/  @P5 IMAD.MOV.U32 R12, RZ, RZ, R10 ;  /* 0x000000ffff0c5224 */ /* 0x000fe400078e000a */
[----:B------:R-:W-:-:S08]  /*3950*/  @P4 IMAD.MOV.U32 R12, RZ, RZ, R11 ;  /* 0x000000ffff0c4224 */ /* 0x000fd000078e000b */
[----:B------:R-:W-:-:S05]  /*3960*/  @P0 IMAD.MOV.U32 R12, RZ, RZ, R15 ;  /* 0x000000ffff0c0224 */ /* 0x000fca00078e000f */
[----:B------:R-:W-:-:S07]  /*3970*/  SHF.L.W.U32.HI R13, R12, R16, R13 ;  /* 0x000000100c0d7219 */ /* 0x000fce0000010e0d */
.L_x_39:
[----:B------:R-:W-:Y:S05]  /*3980*/  BSYNC.RECONVERGENT B1 ;  /* 0x0000000000017941 */ /* 0x000fea0003800200 */
.L_x_38:
        /* <DEDUP_REMOVED lines=14> */
.L_x_36:
[----:B------:R-:W-:Y:S05]  /*3a70*/  BSYNC.RECONVERGENT B0 ;  /* 0x0000000000007941 */ /* 0x000fea0003800200 */
.L_x_35:
        /* <DEDUP_REMOVED lines=29> */
[----:B------:R-:W-:Y:S01]  /*3c50*/  @!P0 MOV R16, RZ ;  /* 0x000000ff00108202 */ /* 0x000fe20000000f00 */
[----:B------:R-:W-:Y:S06]  /*3c60*/  @!P0 BRA `(.L_x_41) ;  /* 0x0000000400548947 */ /* 0x000fec0003800000 */
[----:B------:R-:W-:Y:S01]  /*3c70*/  IMAD.SHL.U32 R0, R18, 0x100, RZ ;  /* 0x0000010012007824 */ /* 0x000fe200078e00ff */
[----:B------:R-:W-:Y:S01]  /*3c80*/  CS2R R14, SRZ ;  /* 0x00000000000e7805 */ /* 0x000fe2000001ff00 */
[----:B------:R-:W0:Y:S03]  /*3c90*/  LDCU.64 UR8, c[0x4][URZ] ;  /* 0x01000000ff0877ac */ /* 0x000e260008000a00 */
[----:B------:R-:W-:Y:S01]  /*3ca0*/  LOP3.LUT R19, R0, 0x80000000, RZ, 0xfc, !PT ;  /* 0x8000000000137812 */ /* 0x000fe200078efcff */
[----:B------:R-:W-:Y:S01]  /*3cb0*/  UMOV UR5, URZ ;  /* 0x000000ff00057c82 */ /* 0x000fe20008000000 */
[----:B------:R-:W-:-:S05]  /*3cc0*/  UMOV UR4, URZ ;  /* 0x000000ff00047c82 */ /* 0x000fca0008000000 */
.L_x_42:
        /* <DEDUP_REMOVED lines=28> */
[----:B------:R-:W-:-:S04]  /*3e90*/  SHF.R.U32.HI R12, RZ, 0x5, R12 ;  /* 0x00000005ff0c7819 */ /* 0x000fc8000001160c */
[----:B------:R-:W-:-:S04]  /*3ea0*/  LEA R14, -R12, RZ, 0x2 ;  /* 0x000000ff0c0e7211 */ /* 0x000fc800078e11ff */
        /* <DEDUP_REMOVED lines=34> */
.L_x_44:
[----:B------:R-:W-:Y:S05]  /*40d0*/  BSYNC.RECONVERGENT B1 ;  /* 0x0000000000017941 */ /* 0x000fea0003800200 */
.L_x_43:
        /* <DEDUP_REMOVED lines=14> */
.L_x_41:
[----:B------:R-:W-:Y:S05]  /*41c0*/  BSYNC.RECONVERGENT B0 ;  /* 0x0000000000007941 */ /* 0x000fea0003800200 */
.L_x_40:
        /* <DEDUP_REMOVED lines=20> */
[----:B------:R-:W-:-:S05]  /*4310*/  FSETP.GE.AND P0, PT, |R18|, 105615, PT ;  /* 0x47ce47801200780b */ /* 0x000fca0003f06200 */
        /* <DEDUP_REMOVED lines=16> */
.L_x_47:
        /* <DEDUP_REMOVED lines=46> */
[--C-:B------:R-:W-:Y:S01]  /*4700*/  @P0 IMAD.MOV.U32 R12, RZ, RZ, R10.reuse ;  /* 0x000000ffff0c0224 */ /* 0x100fe200078e000a */
[----:B------:R-:W-:Y:S01]  /*4710*/  @P3 MOV R12, R11 ;  /* 0x0000000b000c3202 */ /* 0x000fe20000000f00 */
[----:B------:R-:W-:Y:S02]  /*4720*/  @P3 IMAD.MOV.U32 R13, RZ, RZ, R10 ;  /* 0x000000ffff0d3224 */ /* 0x000fe400078e000a */
[----:B------:R-:W-:Y:S02]  /*4730*/  @P5 IMAD.MOV.U32 R13, RZ, RZ, R11 ;  /* 0x000000ffff0d5224 */ /* 0x000fe400078e000b */
[--C-:B------:R-:W-:Y:S02]  /*4740*/  @P5 IMAD.MOV.U32 R12, RZ, RZ, R15.reuse ;  /* 0x000000ffff0c5224 */ /* 0x100fe400078e000f */
[----:B------:R-:W-:Y:S01]  /*4750*/  @P4 IMAD.MOV.U32 R13, RZ, RZ, R15 ;  /* 0x000000ffff0d4224 */ /* 0x000fe200078e000f */
[----:B------:R-:W-:Y:S06]  /*4760*/  @!P6 BRA `(.L_x_49) ;  /* 0x000000000024e947 */ /* 0x000fec0003800000 */
[----:B------:R-:W-:Y:S01]  /*4770*/  @P1 IMAD.MOV.U32 R2, RZ, RZ, R7 ;  /* 0x000000ffff021224 */ /* 0x000fe200078e0007 */
[----:B------:R-:W-:Y:S01]  /*4780*/  SHF.L.W.U32.HI R12, R13, R0, R12 ;  /* 0x000000000d0c7219 */ /* 0x000fe20000010e0c */
[----:B------:R-:W-:Y:S01]  /*4790*/  @P0 IMAD.MOV.U32 R2, RZ, RZ, R8 ;  /* 0x000000ffff020224 */ /* 0x000fe200078e0008 */
[----:B------:R-:W-:Y:S02]  /*47a0*/  ISETP.EQ.AND P0, PT, R14, 0x8, PT ;  /* 0x000000080e00780c */ /* 0x000fe40003f02270 */
[----:B------:R-:W-:Y:S01]  /*47b0*/  @P3 MOV R2, R9 ;  /* 0x0000000900023202 */ /* 0x000fe20000000f00 */
[----:B------:R-:W-:Y:S02]  /*47c0*/  @P5 IMAD.MOV.U32 R2, RZ, RZ, R10 ;  /* 0x000000ffff025224 */ /* 0x000fe400078e000a */
[----:B------:R-:W-:-:S08]  /*47d0*/  @P4 IMAD.MOV.U32 R2, RZ, RZ, R11 ;  /* 0x000000ffff024224 */ /* 0x000fd000078e000b */
[----:B------:R-:W-:-:S05]  /*47e0*/  @P0 IMAD.MOV.U32 R2, RZ, RZ, R15 ;  /* 0x000000ffff020224 */ /* 0x000fca00078e000f */
[----:B------:R-:W-:-:S07]  /*47f0*/  SHF.L.W.U32.HI R13, R2, R0, R13 ;  /* 0x00000000020d7219 */ /* 0x000fce0000010e0d */
.L_x_49:
[----:B------:R-:W-:Y:S05]  /*4800*/  BSYNC.RECONVERGENT B1 ;  /* 0x0000000000017941 */ /* 0x000fea0003800200 */
.L_x_48:
[C---:B------:R-:W-:Y:S01]  /*4810*/  SHF.L.W.U32.HI R7, R13.reuse, 0x2, R12 ;  /* 0x000000020d077819 */ /* 0x040fe20000010e0c */
[----:B------:R-:W-:Y:S01]  /*4820*/  IMAD.SHL.U32 R10, R13, 0x4, RZ ;  /* 0x000000040d0a7824 */ /* 0x000fe200078e00ff */
[----:B------:R-:W-:Y:S01]  /*4830*/  UMOV UR4, 0x54442d19 ;  /* 0x54442d1900047882 */ /* 0x000fe20000000000 */
[----:B------:R-:W-:Y:S01]  /*4840*/  UMOV UR5, 0x3bf921fb ;  /* 0x3bf921fb00057882 */ /* 0x000fe20000000000 */
[----:B------:R-:W-:Y:S02]  /*4850*/  SHF.R.S32.HI R0, RZ, 0x1f, R7 ;  /* 0x0000001fff007819 */ /* 0x000fe40000011407 */
[----:B------:R-:W-:Y:S02]  /*4860*/  ISETP.GE.AND P0, PT, R7, RZ, PT ;  /* 0x000000ff0700720c */ /* 0x000fe40003f06270 */
[C---:B------:R-:W-:Y:S02]  /*4870*/  LOP3.LUT R10, R0.reuse, R10, RZ, 0x3c, !PT ;  /* 0x0000000a000a7212 */ /* 0x040fe400078e3cff */
[----:B------:R-:W-:-:S02]  /*4880*/  LOP3.LUT R11, R0, R7, RZ, 0x3c, !PT ;  /* 0x00000007000b7212 */ /* 0x000fc400078e3cff */
[----:B------:R-:W-:Y:S02]  /*4890*/  SHF.R.U32.HI R12, RZ, 0x1e, R12 ;  /* 0x0000001eff0c7819 */ /* 0x000fe4000001160c */
[----:B------:R-:W0:Y:S02]  /*48a0*/  I2F.F64.S64 R8, R10 ;  /* 0x0000000a00087312 */ /* 0x000e240000301c00 */
[----:B------:R-:W-:Y:S01]  /*48b0*/  LEA.HI R12, R7, R12, RZ, 0x1 ;  /* 0x0000000c070c7211 */ /* 0x000fe200078f08ff */
[----:B0-----:R-:W-:-:S10]  /*48c0*/  DMUL R8, R8, UR4 ;  /* 0x0000000408087c28 */ /* 0x001fd40008000000 */
[----:B------:R-:W0:Y:S02]  /*48d0*/  F2F.F32.F64 R8, R8 ;  /* 0x0000000800087310 */ /* 0x000e240000301000 */
[----:B0-----:R-:W-:-:S07]  /*48e0*/  FSEL R13, -R8, R8, !P0 ;  /* 0x00000008080d7208 */ /* 0x001fce0004000100 */
.L_x_46:
[----:B------:R-:W-:Y:S05]  /*48f0*/  BSYNC.RECONVERGENT B0 ;  /* 0x0000000000007941 */ /* 0x000fea0003800200 */
.L_x_45:
[----:B------:R-:W-:Y:S01]  /*4900*/  FMUL R2, R13, R13 ;  /* 0x0000000d0d027220 */ /* 0x000fe20000400000 */
[C---:B------:R-:W-:Y:S01]  /*4910*/  LOP3.LUT R0, R12.reuse, 0x1, RZ, 0xc0, !PT ;  /* 0x000000010c007812 */ /* 0x040fe200078ec0ff */
[----:B------:R-:W0:Y:S01]  /*4920*/  S2UR UR5, SR_CgaCtaId ;  /* 0x00000000000579c3 */ /* 0x000e220000008800 */
[----:B------:R-:W-:Y:S01]  /*4930*/  LOP3.LUT P1, RZ, R12, 0x2, RZ, 0xc0, !PT ;  /* 0x000000020cff7812 */ /* 0x000fe2000782c0ff */
[----:B------:R-:W-:Y:S01]  /*4940*/  FFMA R3, R2, R3, -0.0013887860113754868507 ;  /* 0xbab607ed02037423 */ /* 0x000fe20000000003 */
[----:B------:R-:W-:Y:S01]  /*4950*/  ISETP.NE.U32.AND P0, PT, R0, 0x1, PT ;  /* 0x000000010000780c */ /* 0x000fe20003f05070 */
[----:B------:R-:W-:Y:S01]  /*4960*/  UMOV UR4, 0x400 ;  /* 0x0000040000047882 */ /* 0x000fe20000000000 */
[----:B------:R-:W-:Y:S02]  /*4970*/  BSSY.RECONVERGENT B0, `(.L_x_50) ;  /* 0x0000013000007945 */ /* 0x000fe40003800200 */
[----:B------:R-:W-:Y:S02]  /*4980*/  FSEL R7, R4, 0.0083327032625675201416, !P0 ;  /* 0x3c0885e404077808 */ /* 0x000fe40004000000 */
[----:B------:R-:W-:-:S02]  /*4990*/  FSEL R3, R3, -0.00019574658654164522886, !P0 ;  /* 0xb94d415303037808 */ /* 0x000fc40004000000 */
[----:B------:R-:W-:Y:S02]  /*49a0*/  FSEL R0, R13, 1, P0 ;  /* 0x3f8000000d007808 */ /* 0x000fe40000000000 */
[----:B------:R-:W-:Y:S01]  /*49b0*/  FSEL R4, -R5, -0.16666662693023681641, !P0 ;  /* 0xbe2aaaa805047808 */ /* 0x000fe20004000100 */
[C---:B------:R-:W-:Y:S02]  /*49c0*/  FFMA R7, R2.reuse, R3, R7 ;  /* 0x0000000302077223 */ /* 0x040fe40000000007 */
[C---:B------:R-:W-:Y:S02]  /*49d0*/  FFMA R3, R2.reuse, R0, RZ ;  /* 0x0000000002037223 */ /* 0x040fe400000000ff */
[----:B------:R-:W-:-:S04]  /*49e0*/  FFMA R4, R2, R7, R4 ;  /* 0x0000000702047223 */ /* 0x000fc80000000004 */
[----:B------:R-:W-:Y:S01]  /*49f0*/  FFMA R3, R3, R4, R0 ;  /* 0x0000000403037223 */ /* 0x000fe20000000000 */
[----:B0-----:R-:W-:-:S03]  /*4a00*/  ULEA UR4, UR5, UR4, 0x18 ;  /* 0x0000000405047291 */ /* 0x001fc6000f8ec0ff */
[----:B------:R-:W-:-:S06]  /*4a10*/  @P1 FADD R3, RZ, -R3 ;  /* 0x80000003ff031221 */ /* 0x000fcc0000000000 */
[----:B------:R-:W0:Y:S02]  /*4a20*/  F2I.TRUNC.NTZ R3, R3 ;  /* 0x0000000300037305 */ /* 0x000e24000020f100 */
[----:B0-----:R-:W-:-:S05]  /*4a30*/  IMAD.IADD R6, R6, 0x1, R3 ;  /* 0x0000000106067824 */ /* 0x001fca00078e0203 */
[----:B------:R-:W-:-:S04]  /*4a40*/  LOP3.LUT R0, R6, 0x3fc, RZ, 0xc0, !PT ;  /* 0x000003fc06007812 */ /* 0x000fc800078ec0ff */
[----:B------:R-:W-:-:S07]  /*4a50*/  IADD3 R4, PT, PT, R0, UR4, RZ ;  /* 0x0000000400047c10 */ /* 0x000fce000fffe0ff */
.L_x_51:
[----:B------:R-:W0:Y:S02]  /*4a60*/  LDS R2, [R0+UR4] ;  /* 0x0000000400027984 */ /* 0x000e240008000800 */
[----:B0-----:R-:W-:-:S05]  /*4a70*/  FADD R3, R2, 1 ;  /* 0x3f80000002037421 */ /* 0x001fca0000000000 */
[----:B------:R-:W0:Y:S02]  /*4a80*/  ATOMS.CAST.SPIN P0, [R4], R2, R3 ;  /* 0x000000020400758d */ /* 0x000e240001800003 */
[----:B0-----:R-:W-:Y:S05]  /*4a90*/  @!P0 BRA `(.L_x_51) ;  /* 0xfffffffc00f08947 */ /* 0x001fea000383ffff */
[----:B------:R-:W-:Y:S05]  /*4aa0*/  BSYNC.RECONVERGENT B0 ;  /* 0x0000000000007941 */ /* 0x000fea0003800200 */
.L_x_50:
[----:B------:R-:W-:Y:S01]  /*4ab0*/  VIADD R2, R0, 0x2bc ;  /* 0x000002bc00027836 */ /* 0x000fe20000000000 */
[----:B------:R-:W-:Y:S04]  /*4ac0*/  BSSY.RECONVERGENT B0, `(.L_x_52) ;  /* 0x0000007000007945 */ /* 0x000fe80003800200 */
[----:B------:R-:W-:-:S05]  /*4ad0*/  LOP3.LUT R2, R2, 0x3fc, RZ, 0xc0, !PT ;  /* 0x000003fc02027812 */ /* 0x000fca00078ec0ff */
[----:B------:R-:W-:-:S07]  /*4ae0*/  VIADD R3, R2, UR4 ;  /* 0x0000000402037c36 */ /* 0x000fce0008000000 */
.L_x_53:
[----:B------:R-:W0:Y:S02]  /*4af0*/  LDS R4, [R2+UR4] ;  /* 0x0000000402047984 */ /* 0x000e240008000800 */
[----:B0-----:R-:W-:-:S05]  /*4b00*/  FADD R5, R4, 1 ;  /* 0x3f80000004057421 */ /* 0x001fca0000000000 */
[----:B------:R-:W0:Y:S02]  /*4b10*/  ATOMS.CAST.SPIN P0, [R3], R4, R5 ;  /* 0x000000040300758d */ /* 0x000e240001800005 */
[----:B0-----:R-:W-:Y:S05]  /*4b20*/  @!P0 BRA `(.L_x_53) ;  /* 0xfffffffc00f08947 */ /* 0x001fea000383ffff */
[----:B------:R-:W-:Y:S05]  /*4b30*/  BSYNC.RECONVERGENT B0 ;  /* 0x0000000000007941 */ /* 0x000fea0003800200 */
.L_x_52:
[----:B------:R-:W-:Y:S01]  /*4b40*/  VIADD R2, R0, 0x178 ;  /* 0x0000017800027836 */ /* 0x000fe20000000000 */
[----:B------:R-:W-:Y:S04]  /*4b50*/  BSSY.RECONVERGENT B0, `(.L_x_54) ;  /* 0x0000007000007945 */ /* 0x000fe80003800200 */
[----:B------:R-:W-:-:S05]  /*4b60*/  LOP3.LUT R2, R2, 0x3fc, RZ, 0xc0, !PT ;  /* 0x000003fc02027812 */ /* 0x000fca00078ec0ff */
[----:B------:R-:W-:-:S07]  /*4b70*/  VIADD R3, R2, UR4 ;  /* 0x0000000402037c36 */ /* 0x000fce0008000000 */
.L_x_55:
[----:B------:R-:W0:Y:S02]  /*4b80*/  LDS R4, [R2+UR4] ;  /* 0x0000000402047984 */ /* 0x000e240008000800 */
[----:B0-----:R-:W-:-:S05]  /*4b90*/  FADD R5, R4, 1 ;  /* 0x3f80000004057421 */ /* 0x001fca0000000000 */
[----:B------:R-:W0:Y:S02]  /*4ba0*/  ATOMS.CAST.SPIN P0, [R3], R4, R5 ;  /* 0x000000040300758d */ /* 0x000e240001800005 */
[----:B0-----:R-:W-:Y:S05]  /*4bb0*/  @!P0 BRA `(.L_x_55) ;  /* 0xfffffffc00f08947 */ /* 0x001fea000383ffff */
[----:B------:R-:W-:Y:S05]  /*4bc0*/  BSYNC.RECONVERGENT B0 ;  /* 0x0000000000007941 */ /* 0x000fea0003800200 */
.L_x_54:
[----:B------:R-:W-:Y:S01]  /*4bd0*/  VIADD R2, R0, 0x34 ;  /* 0x0000003400027836 */ /* 0x000fe20000000000 */
[----:B------:R-:W-:Y:S04]  /*4be0*/  BSSY.RECONVERGENT B0, `(.L_x_56) ;  /* 0x0000007000007945 */ /* 0x000fe80003800200 */
[----:B------:R-:W-:-:S04]  /*4bf0*/  LOP3.LUT R2, R2, 0x3fc, RZ, 0xc0, !PT ;  /* 0x000003fc02027812 */ /* 0x000fc800078ec0ff */
[----:B------:R-:W-:-:S07]  /*4c00*/  IADD3 R3, PT, PT, R2, UR4, RZ ;  /* 0x0000000402037c10 */ /* 0x000fce000fffe0ff */
.L_x_57:
[----:B------:R-:W0:Y:S02]  /*4c10*/  LDS R4, [R2+UR4] ;  /* 0x0000000402047984 */ /* 0x000e240008000800 */
[----:B0-----:R-:W-:-:S05]  /*4c20*/  FADD R5, R4, 1 ;  /* 0x3f80000004057421 */ /* 0x001fca0000000000 */
[----:B------:R-:W0:Y:S02]  /*4c30*/  ATOMS.CAST.SPIN P0, [R3], R4, R5 ;  /* 0x000000040300758d */ /* 0x000e240001800005 */
[----:B0-----:R-:W-:Y:S05]  /*4c40*/  @!P0 BRA `(.L_x_57) ;  /* 0xfffffffc00f08947 */ /* 0x001fea000383ffff */
[----:B------:R-:W-:Y:S05]  /*4c50*/  BSYNC.RECONVERGENT B0 ;  /* 0x0000000000007941 */ /* 0x000fea0003800200 */
.L_x_56:
[----:B------:R-:W-:Y:S01]  /*4c60*/  VIADD R2, R0, 0x2f0 ;  /* 0x000002f000027836 */ /* 0x000fe20000000000 */
[----:B------:R-:W-:Y:S04]  /*4c70*/  BSSY.RECONVERGENT B0, `(.L_x_58) ;  /* 0x0000007000007945 */ /* 0x000fe80003800200 */
[----:B------:R-:W-:-:S05]  /*4c80*/  LOP3.LUT R2, R2, 0x3fc, RZ, 0xc0, !PT ;  /* 0x000003fc02027812 */ /* 0x000fca00078ec0ff */
[----:B------:R-:W-:-:S07]  /*4c90*/  VIADD R3, R2, UR4 ;  /* 0x0000000402037c36 */ /* 0x000fce0008000000 */
.L_x_59:
[----:B------:R-:W0:Y:S02]  /*4ca0*/  LDS R4, [R2+UR4] ;  /* 0x0000000402047984 */ /* 0x000e240008000800 */
[----:B0-----:R-:W-:-:S05]  /*4cb0*/  FADD R5, R4, 1 ;  /* 0x3f80000004057421 */ /* 0x001fca0000000000 */
[----:B------:R-:W0:Y:S02]  /*4cc0*/  ATOMS.CAST.SPIN P0, [R3], R4, R5 ;  /* 0x000000040300758d */ /* 0x000e240001800005 */
[----:B0-----:R-:W-:Y:S05]  /*4cd0*/  @!P0 BRA `(.L_x_59) ;  /* 0xfffffffc00f08947 */ /* 0x001fea000383ffff */
[----:B------:R-:W-:Y:S05]  /*4ce0*/  BSYNC.RECONVERGENT B0 ;  /* 0x0000000000007941 */ /* 0x000fea0003800200 */
.L_x_58:
[----:B------:R-:W-:Y:S01]  /*4cf0*/  VIADD R2, R0, 0x1ac ;  /* 0x000001ac00027836 */ /* 0x000fe20000000000 */
[----:B------:R-:W-:Y:S04]  /*4d00*/  BSSY.RECONVERGENT B0, `(.L_x_60) ;  /* 0x0000007000007945 */ /* 0x000fe80003800200 */
[----:B------:R-:W-:-:S05]  /*4d10*/  LOP3.LUT R2, R2, 0x3fc, RZ, 0xc0, !PT ;  /* 0x000003fc02027812 */ /* 0x000fca00078ec0ff */
[----:B------:R-:W-:-:S07]  /*4d20*/  VIADD R3, R2, UR4 ;  /* 0x0000000402037c36 */ /* 0x000fce0008000000 */
.L_x_61:
[----:B------:R-:W0:Y:S02]  /*4d30*/  LDS R4, [R2+UR4] ;  /* 0x0000000402047984 */ /* 0x000e240008000800 */
[----:B0-----:R-:W-:-:S05]  /*4d40*/  FADD R5, R4, 1 ;  /* 0x3f80000004057421 */ /* 0x001fca0000000000 */
[----:B------:R-:W0:Y:S02]  /*4d50*/  ATOMS.CAST.SPIN P0, [R3], R4, R5 ;  /* 0x000000040300758d */ /* 0x000e240001800005 */
[----:B0-----:R-:W-:Y:S05]  /*4d60*/  @!P0 BRA `(.L_x_61) ;  /* 0xfffffffc00f08947 */ /* 0x001fea000383ffff */
[----:B------:R-:W-:Y:S05]  /*4d70*/  BSYNC.RECONVERGENT B0 ;  /* 0x0000000000007941 */ /* 0x000fea0003800200 */
.L_x_60:
[----:B------:R-:W-:Y:S01]  /*4d80*/  VIADD R2, R0, 0x68 ;  /* 0x0000006800027836 */ /* 0x000fe20000000000 */
[----:B------:R-:W-:Y:S04]  /*4d90*/  BSSY.RECONVERGENT B0, `(.L_x_62) ;  /* 0x0000007000007945 */ /* 0x000fe80003800200 */
[----:B------:R-:W-:-:S04]  /*4da0*/  LOP3.LUT R2, R2, 0x3fc, RZ, 0xc0, !PT ;  /* 0x000003fc02027812 */ /* 0x000fc800078ec0ff */
[----:B------:R-:W-:-:S07]  /*4db0*/  IADD3 R3, PT, PT, R2, UR4, RZ ;  /* 0x0000000402037c10 */ /* 0x000fce000fffe0ff */
.L_x_63:
[----:B------:R-:W0:Y:S02]  /*4dc0*/  LDS R4, [R2+UR4] ;  /* 0x0000000402047984 */ /* 0x000e240008000800 */
[----:B0-----:R-:W-:-:S05]  /*4dd0*/  FADD R5, R4, 1 ;  /* 0x3f80000004057421 */ /* 0x001fca0000000000 */
[----:B------:R-:W0:Y:S02]  /*4de0*/  ATOMS.CAST.SPIN P0, [R3], R4, R5 ;  /* 0x000000040300758d */ /* 0x000e240001800005 */
[----:B0-----:R-:W-:Y:S05]  /*4df0*/  @!P0 BRA `(.L_x_63) ;  /* 0xfffffffc00f08947 */ /* 0x001fea000383ffff */
[----:B------:R-:W-:Y:S05]  /*4e00*/  BSYNC.RECONVERGENT B0 ;  /* 0x0000000000007941 */ /* 0x000fea0003800200 */
.L_x_62:
[----:B------:R-:W-:Y:S01]  /*4e10*/  VIADD R2, R0, 0x324 ;  /* 0x0000032400027836 */ /* 0x000fe20000000000 */
[----:B------:R-:W-:Y:S04]  /*4e20*/  BSSY.RECONVERGENT B0, `(.L_x_64) ;  /* 0x0000007000007945 */ /* 0x000fe80003800200 */
[----:B------:R-:W-:-:S05]  /*4e30*/  LOP3.LUT R2, R2, 0x3fc, RZ, 0xc0, !PT ;  /* 0x000003fc02027812 */ /* 0x000fca00078ec0ff */
[----:B------:R-:W-:-:S07]  /*4e40*/  VIADD R3, R2, UR4 ;  /* 0x0000000402037c36 */ /* 0x000fce0008000000 */
.L_x_65:
[----:B------:R-:W0:Y:S02]  /*4e50*/  LDS R4, [R2+UR4] ;  /* 0x0000000402047984 */ /* 0x000e240008000800 */
[----:B0-----:R-:W-:-:S05]  /*4e60*/  FADD R5, R4, 1 ;  /* 0x3f80000004057421 */ /* 0x001fca0000000000 */
[----:B------:R-:W0:Y:S02]  /*4e70*/  ATOMS.CAST.SPIN P0, [R3], R4, R5 ;  /* 0x000000040300758d */ /* 0x000e240001800005 */
[----:B0-----:R-:W-:Y:S05]  /*4e80*/  @!P0 BRA `(.L_x_65) ;  /* 0xfffffffc00f08947 */ /* 0x001fea000383ffff */
[----:B------:R-:W-:Y:S05]  /*4e90*/  BSYNC.RECONVERGENT B0 ;  /* 0x0000000000007941 */ /* 0x000fea0003800200 */
.L_x_64:
[----:B------:R-:W-:Y:S01]  /*4ea0*/  VIADD R2, R0, 0x1e0 ;  /* 0x000001e000027836 */ /* 0x000fe20000000000 */
[----:B------:R-:W-:Y:S04]  /*4eb0*/  BSSY.RECONVERGENT B0, `(.L_x_66) ;  /* 0x0000007000007945 */ /* 0x000fe80003800200 */
[----:B------:R-:W-:-:S05]  /*4ec0*/  LOP3.LUT R2, R2, 0x3fc, RZ, 0xc0, !PT ;  /* 0x000003fc02027812 */ /* 0x000fca00078ec0ff */
[----:B------:R-:W-:-:S07]  /*4ed0*/  VIADD R3, R2, UR4 ;  /* 0x0000000402037c36 */ /* 0x000fce0008000000 */
.L_x_67:
[----:B------:R-:W0:Y:S02]  /*4ee0*/  LDS R4, [R2+UR4] ;  /* 0x0000000402047984 */ /* 0x000e240008000800 */
[----:B0-----:R-:W-:-:S05]  /*4ef0*/  FADD R5, R4, 1 ;  /* 0x3f80000004057421 */ /* 0x001fca0000000000 */
[----:B------:R-:W0:Y:S02]  /*4f00*/  ATOMS.CAST.SPIN P0, [R3], R4, R5 ;  /* 0x000000040300758d */ /* 0x000e240001800005 */
[----:B0-----:R-:W-:Y:S05]  /*4f10*/  @!P0 BRA `(.L_x_67) ;  /* 0xfffffffc00f08947 */ /* 0x001fea000383ffff */
[----:B------:R-:W-:Y:S05]  /*4f20*/  BSYNC.RECONVERGENT B0 ;  /* 0x0000000000007941 */ /* 0x000fea0003800200 */
.L_x_66:
[----:B------:R-:W-:Y:S01]  /*4f30*/  VIADD R2, R0, 0x9c ;  /* 0x0000009c00027836 */ /* 0x000fe20000000000 */
[----:B------:R-:W-:Y:S04]  /*4f40*/  BSSY.RECONVERGENT B0, `(.L_x_68) ;  /* 0x0000007000007945 */ /* 0x000fe80003800200 */
[----:B------:R-:W-:-:S04]  /*4f50*/  LOP3.LUT R2, R2, 0x3fc, RZ, 0xc0, !PT ;  /* 0x000003fc02027812 */ /* 0x000fc800078ec0ff */
[----:B------:R-:W-:-:S07]  /*4f60*/  IADD3 R3, PT, PT, R2, UR4, RZ ;  /* 0x0000000402037c10 */ /* 0x000fce000fffe0ff */
.L_x_69:
[----:B------:R-:W0:Y:S02]  /*4f70*/  LDS R4, [R2+UR4] ;  /* 0x0000000402047984 */ /* 0x000e240008000800 */
[----:B0-----:R-:W-:-:S05]  /*4f80*/  FADD R5, R4, 1 ;  /* 0x3f80000004057421 */ /* 0x001fca0000000000 */
[----:B------:R-:W0:Y:S02]  /*4f90*/  ATOMS.CAST.SPIN P0, [R3], R4, R5 ;  /* 0x000000040300758d */ /* 0x000e240001800005 */
[----:B0-----:R-:W-:Y:S05]  /*4fa0*/  @!P0 BRA `(.L_x_69) ;  /* 0xfffffffc00f08947 */ /* 0x001fea000383ffff */
[----:B------:R-:W-:Y:S05]  /*4fb0*/  BSYNC.RECONVERGENT B0 ;  /* 0x0000000000007941 */ /* 0x000fea0003800200 */
.L_x_68:
[----:B------:R-:W-:Y:S01]  /*4fc0*/  VIADD R2, R0, 0x358 ;  /* 0x0000035800027836 */ /* 0x000fe20000000000 */
[----:B------:R-:W-:Y:S04]  /*4fd0*/  BSSY.RECONVERGENT B0, `(.L_x_70) ;  /* 0x0000007000007945 */ /* 0x000fe80003800200 */
[----:B------:R-:W-:-:S05]  /*4fe0*/  LOP3.LUT R2, R2, 0x3fc, RZ, 0xc0, !PT ;  /* 0x000003fc02027812 */ /* 0x000fca00078ec0ff */
[----:B------:R-:W-:-:S07]  /*4ff0*/  VIADD R3, R2, UR4 ;  /* 0x0000000402037c36 */ /* 0x000fce0008000000 */
.L_x_71:
[----:B------:R-:W0:Y:S02]  /*5000*/  LDS R4, [R2+UR4] ;  /* 0x0000000402047984 */ /* 0x000e240008000800 */
[----:B0-----:R-:W-:-:S05]  /*5010*/  FADD R5, R4, 1 ;  /* 0x3f80000004057421 */ /* 0x001fca0000000000 */
[----:B------:R-:W0:Y:S02]  /*5020*/  ATOMS.CAST.SPIN P0, [R3], R4, R5 ;  /* 0x000000040300758d */ /* 0x000e240001800005 */
[----:B0-----:R-:W-:Y:S05]  /*5030*/  @!P0 BRA `(.L_x_71) ;  /* 0xfffffffc00f08947 */ /* 0x001fea000383ffff */
[----:B------:R-:W-:Y:S05]  /*5040*/  BSYNC.RECONVERGENT B0 ;  /* 0x0000000000007941 */ /* 0x000fea0003800200 */
.L_x_70:
[----:B------:R-:W-:Y:S01]  /*5050*/  VIADD R2, R0, 0x214 ;  /* 0x0000021400027836 */ /* 0x000fe20000000000 */
[----:B------:R-:W-:Y:S04]  /*5060*/  BSSY.RECONVERGENT B0, `(.L_x_72) ;  /* 0x0000007000007945 */ /* 0x000fe80003800200 */
[----:B------:R-:W-:-:S05]  /*5070*/  LOP3.LUT R2, R2, 0x3fc, RZ, 0xc0, !PT ;  /* 0x000003fc02027812 */ /* 0x000fca00078ec0ff */
[----:B------:R-:W-:-:S07]  /*5080*/  VIADD R3, R2, UR4 ;  /* 0x0000000402037c36 */ /* 0x000fce0008000000 */
.L_x_73:
[----:B------:R-:W0:Y:S02]  /*5090*/  LDS R4, [R2+UR4] ;  /* 0x0000000402047984 */ /* 0x000e240008000800 */
[----:B0-----:R-:W-:-:S05]  /*50a0*/  FADD R5, R4, 1 ;  /* 0x3f80000004057421 */ /* 0x001fca0000000000 */
[----:B------:R-:W0:Y:S02]  /*50b0*/  ATOMS.CAST.SPIN P0, [R3], R4, R5 ;  /* 0x000000040300758d */ /* 0x000e240001800005 */
[----:B0-----:R-:W-:Y:S05]  /*50c0*/  @!P0 BRA `(.L_x_73) ;  /* 0xfffffffc00f08947 */ /* 0x001fea000383ffff */
[----:B------:R-:W-:Y:S05]  /*50d0*/  BSYNC.RECONVERGENT B0 ;  /* 0x0000000000007941 */ /* 0x000fea0003800200 */
.L_x_72:
[----:B------:R-:W-:Y:S01]  /*50e0*/  VIADD R2, R0, 0xd0 ;  /* 0x000000d000027836 */ /* 0x000fe20000000000 */
[----:B------:R-:W-:Y:S04]  /*50f0*/  BSSY.RECONVERGENT B0, `(.L_x_74) ;  /* 0x0000007000007945 */ /* 0x000fe80003800200 */
[----:B------:R-:W-:-:S04]  /*5100*/  LOP3.LUT R2, R2, 0x3fc, RZ, 0xc0, !PT ;  /* 0x000003fc02027812 */ /* 0x000fc800078ec0ff */
[----:B------:R-:W-:-:S07]  /*5110*/  IADD3 R3, PT, PT, R2, UR4, RZ ;  /* 0x0000000402037c10 */ /* 0x000fce000fffe0ff */
.L_x_75:
[----:B------:R-:W0:Y:S02]  /*5120*/  LDS R4, [R2+UR4] ;  /* 0x0000000402047984 */ /* 0x000e240008000800 */
[----:B0-----:R-:W-:-:S05]  /*5130*/  FADD R5, R4, 1 ;  /* 0x3f80000004057421 */ /* 0x001fca0000000000 */
[----:B------:R-:W0:Y:S02]  /*5140*/  ATOMS.CAST.SPIN P0, [R3], R4, R5 ;  /* 0x000000040300758d */ /* 0x000e240001800005 */
[----:B0-----:R-:W-:Y:S05]  /*5150*/  @!P0 BRA `(.L_x_75) ;  /* 0xfffffffc00f08947 */ /* 0x001fea000383ffff */
[----:B------:R-:W-:Y:S05]  /*5160*/  BSYNC.RECONVERGENT B0 ;  /* 0x0000000000007941 */ /* 0x000fea0003800200 */
.L_x_74:
[----:B------:R-:W-:Y:S01]  /*5170*/  VIADD R2, R0, 0x38c ;  /* 0x0000038c00027836 */ /* 0x000fe20000000000 */
[----:B------:R-:W-:Y:S04]  /*5180*/  BSSY.RECONVERGENT B0, `(.L_x_76) ;  /* 0x0000007000007945 */ /* 0x000fe80003800200 */
[----:B------:R-:W-:-:S05]  /*5190*/  LOP3.LUT R2, R2, 0x3fc, RZ, 0xc0, !PT ;  /* 0x000003fc02027812 */ /* 0x000fca00078ec0ff */
[----:B------:R-:W-:-:S07]  /*51a0*/  VIADD R3, R2, UR4 ;  /* 0x0000000402037c36 */ /* 0x000fce0008000000 */
.L_x_77:
[----:B------:R-:W0:Y:S02]  /*51b0*/  LDS R4, [R2+UR4] ;  /* 0x0000000402047984 */ /* 0x000e240008000800 */
[----:B0-----:R-:W-:-:S05]  /*51c0*/  FADD R5, R4, 1 ;  /* 0x3f80000004057421 */ /* 0x001fca0000000000 */
[----:B------:R-:W0:Y:S02]  /*51d0*/  ATOMS.CAST.SPIN P0, [R3], R4, R5 ;  /* 0x000000040300758d */ /* 0x000e240001800005 */
[----:B0-----:R-:W-:Y:S05]  /*51e0*/  @!P0 BRA `(.L_x_77) ;  /* 0xfffffffc00f08947 */ /* 0x001fea000383ffff */
[----:B------:R-:W-:Y:S05]  /*51f0*/  BSYNC.RECONVERGENT B0 ;  /* 0x0000000000007941 */ /* 0x000fea0003800200 */
.L_x_76:
[----:B------:R-:W-:Y:S01]  /*5200*/  VIADD R2, R0, 0x248 ;  /* 0x0000024800027836 */ /* 0x000fe20000000000 */
[----:B------:R-:W-:Y:S04]  /*5210*/  BSSY.RECONVERGENT B0, `(.L_x_78) ;  /* 0x0000007000007945 */ /* 0x000fe80003800200 */
[----:B------:R-:W-:-:S05]  /*5220*/  LOP3.LUT R2, R2, 0x3fc, RZ, 0xc0, !PT ;  /* 0x000003fc02027812 */ /* 0x000fca00078ec0ff */
[----:B------:R-:W-:-:S07]  /*5230*/  VIADD R3, R2, UR4 ;  /* 0x0000000402037c36 */ /* 0x000fce0008000000 */
.L_x_79:
[----:B------:R-:W0:Y:S02]  /*5240*/  LDS R4, [R2+UR4] ;  /* 0x0000000402047984 */ /* 0x000e240008000800 */
[----:B0-----:R-:W-:-:S05]  /*5250*/  FADD R5, R4, 1 ;  /* 0x3f80000004057421 */ /* 0x001fca0000000000 */
[----:B------:R-:W0:Y:S02]  /*5260*/  ATOMS.CAST.SPIN P0, [R3], R4, R5 ;  /* 0x000000040300758d */ /* 0x000e240001800005 */
[----:B0-----:R-:W-:Y:S05]  /*5270*/  @!P0 BRA `(.L_x_79) ;  /* 0xfffffffc00f08947 */ /* 0x001fea000383ffff */
[----:B------:R-:W-:Y:S05]  /*5280*/  BSYNC.RECONVERGENT B0 ;  /* 0x0000000000007941 */ /* 0x000fea0003800200 */
.L_x_78:
[----:B------:R-:W-:Y:S01]  /*5290*/  VIADD R2, R0, 0x104 ;  /* 0x0000010400027836 */ /* 0x000fe20000000000 */
[----:B------:R-:W-:Y:S04]  /*52a0*/  BSSY.RECONVERGENT B0, `(.L_x_80) ;  /* 0x0000007000007945 */ /* 0x000fe80003800200 */
[----:B------:R-:W-:-:S04]  /*52b0*/  LOP3.LUT R2, R2, 0x3fc, RZ, 0xc0, !PT ;  /* 0x000003fc02027812 */ /* 0x000fc800078ec0ff */
[----:B------:R-:W-:-:S07]  /*52c0*/  IADD3 R3, PT, PT, R2, UR4, RZ ;  /* 0x0000000402037c10 */ /* 0x000fce000fffe0ff */
.L_x_81:
[----:B------:R-:W0:Y:S02]  /*52d0*/  LDS R4, [R2+UR4] ;  /* 0x0000000402047984 */ /* 0x000e240008000800 */
[----:B0-----:R-:W-:-:S05]  /*52e0*/  FADD R5, R4, 1 ;  /* 0x3f80000004057421 */ /* 0x001fca0000000000 */
[----:B------:R-:W0:Y:S02]  /*52f0*/  ATOMS.CAST.SPIN P0, [R3], R4, R5 ;  /* 0x000000040300758d */ /* 0x000e240001800005 */
[----:B0-----:R-:W-:Y:S05]  /*5300*/  @!P0 BRA `(.L_x_81) ;  /* 0xfffffffc00f08947 */ /* 0x001fea000383ffff */
[----:B------:R-:W-:Y:S05]  /*5310*/  BSYNC.RECONVERGENT B0 ;  /* 0x0000000000007941 */ /* 0x000fea0003800200 */
.L_x_80:
[----:B------:R-:W-:Y:S01]  /*5320*/  VIADD R2, R0, 0x3c0 ;  /* 0x000003c000027836 */ /* 0x000fe20000000000 */
[----:B------:R-:W-:Y:S04]  /*5330*/  BSSY.RECONVERGENT B0, `(.L_x_82) ;  /* 0x0000007000007945 */ /* 0x000fe80003800200 */
[----:B------:R-:W-:-:S05]  /*5340*/  LOP3.LUT R2, R2, 0x3fc, RZ, 0xc0, !PT ;  /* 0x000003fc02027812 */ /* 0x000fca00078ec0ff */
[----:B------:R-:W-:-:S07]  /*5350*/  VIADD R3, R2, UR4 ;  /* 0x0000000402037c36 */ /* 0x000fce0008000000 */
.L_x_83:
[----:B------:R-:W0:Y:S02]  /*5360*/  LDS R4, [R2+UR4] ;  /* 0x0000000402047984 */ /* 0x000e240008000800 */
[----:B0-----:R-:W-:-:S05]  /*5370*/  FADD R5, R4, 1 ;  /* 0x3f80000004057421 */ /* 0x001fca0000000000 */
[----:B------:R-:W0:Y:S02]  /*5380*/  ATOMS.CAST.SPIN P0, [R3], R4, R5 ;  /* 0x000000040300758d */ /* 0x000e240001800005 */
[----:B0-----:R-:W-:Y:S05]  /*5390*/  @!P0 BRA `(.L_x_83) ;  /* 0xfffffffc00f08947 */ /* 0x001fea000383ffff */
[----:B------:R-:W-:Y:S05]  /*53a0*/  BSYNC.RECONVERGENT B0 ;  /* 0x0000000000007941 */ /* 0x000fea0003800200 */
.L_x_82:
[----:B------:R-:W-:Y:S01]  /*53b0*/  VIADD R2, R0, 0x27c ;  /* 0x0000027c00027836 */ /* 0x000fe20000000000 */
[----:B------:R-:W-:Y:S04]  /*53c0*/  BSSY.RECONVERGENT B0, `(.L_x_84) ;  /* 0x0000007000007945 */ /* 0x000fe80003800200 */
[----:B------:R-:W-:-:S05]  /*53d0*/  LOP3.LUT R2, R2, 0x3fc, RZ, 0xc0, !PT ;  /* 0x000003fc02027812 */ /* 0x000fca00078ec0ff */
[----:B------:R-:W-:-:S07]  /*53e0*/  VIADD R3, R2, UR4 ;  /* 0x0000000402037c36 */ /* 0x000fce0008000000 */
.L_x_85:
[----:B------:R-:W0:Y:S02]  /*53f0*/  LDS R4, [R2+UR4] ;  /* 0x0000000402047984 */ /* 0x000e240008000800 */
[----:B0-----:R-:W-:-:S05]  /*5400*/  FADD R5, R4, 1 ;  /* 0x3f80000004057421 */ /* 0x001fca0000000000 */
[----:B------:R-:W0:Y:S02]  /*5410*/  ATOMS.CAST.SPIN P0, [R3], R4, R5 ;  /* 0x000000040300758d */ /* 0x000e240001800005 */
[----:B0-----:R-:W-:Y:S05]  /*5420*/  @!P0 BRA `(.L_x_85) ;  /* 0xfffffffc00f08947 */ /* 0x001fea000383ffff */
[----:B------:R-:W-:Y:S05]  /*5430*/  BSYNC.RECONVERGENT B0 ;  /* 0x0000000000007941 */ /* 0x000fea0003800200 */
.L_x_84:
[----:B------:R-:W-:Y:S01]  /*5440*/  VIADD R2, R0, 0x138 ;  /* 0x0000013800027836 */ /* 0x000fe20000000000 */
[----:B------:R-:W-:Y:S04]  /*5450*/  BSSY.RECONVERGENT B0, `(.L_x_86) ;  /* 0x0000007000007945 */ /* 0x000fe80003800200 */
[----:B------:R-:W-:-:S04]  /*5460*/  LOP3.LUT R2, R2, 0x3fc, RZ, 0xc0, !PT ;  /* 0x000003fc02027812 */ /* 0x000fc800078ec0ff */
[----:B------:R-:W-:-:S07]  /*5470*/  IADD3 R3, PT, PT, R2, UR4, RZ ;  /* 0x0000000402037c10 */ /* 0x000fce000fffe0ff */
.L_x_87:
[----:B------:R-:W0:Y:S02]  /*5480*/  LDS R4, [R2+UR4] ;  /* 0x0000000402047984 */ /* 0x000e240008000800 */
[----:B0-----:R-:W-:-:S05]  /*5490*/  FADD R5, R4, 1 ;  /* 0x3f80000004057421 */ /* 0x001fca0000000000 */
[----:B------:R-:W0:Y:S02]  /*54a0*/  ATOMS.CAST.SPIN P0, [R3], R4, R5 ;  /* 0x000000040300758d */ /* 0x000e240001800005 */
[----:B0-----:R-:W-:Y:S05]  /*54b0*/  @!P0 BRA `(.L_x_87) ;  /* 0xfffffffc00f08947 */ /* 0x001fea000383ffff */
[----:B------:R-:W-:Y:S05]  /*54c0*/  BSYNC.RECONVERGENT B0 ;  /* 0x0000000000007941 */ /* 0x000fea0003800200 */
.L_x_86:
[----:B------:R-:W-:Y:S01]  /*54d0*/  VIADD R2, R0, 0x3f4 ;  /* 0x000003f400027836 */ /* 0x000fe20000000000 */
[----:B------:R-:W-:Y:S04]  /*54e0*/  BSSY.RECONVERGENT B0, `(.L_x_88) ;  /* 0x0000007000007945 */ /* 0x000fe80003800200 */
[----:B------:R-:W-:-:S05]  /*54f0*/  LOP3.LUT R2, R2, 0x3fc, RZ, 0xc0, !PT ;  /* 0x000003fc02027812 */ /* 0x000fca00078ec0ff */
[----:B------:R-:W-:-:S07]  /*5500*/  VIADD R3, R2, UR4 ;  /* 0x0000000402037c36 */ /* 0x000fce0008000000 */
.L_x_89:
[----:B------:R-:W0:Y:S02]  /*5510*/  LDS R4, [R2+UR4] ;  /* 0x0000000402047984 */ /* 0x000e240008000800 */
[----:B0-----:R-:W-:-:S05]  /*5520*/  FADD R5, R4, 1 ;  /* 0x3f80000004057421 */ /* 0x001fca0000000000 */
[----:B------:R-:W0:Y:S02]  /*5530*/  ATOMS.CAST.SPIN P0, [R3], R4, R5 ;  /* 0x000000040300758d */ /* 0x000e240001800005 */
[----:B0-----:R-:W-:Y:S05]  /*5540*/  @!P0 BRA `(.L_x_89) ;  /* 0xfffffffc00f08947 */ /* 0x001fea000383ffff */
[----:B------:R-:W-:Y:S05]  /*5550*/  BSYNC.RECONVERGENT B0 ;  /* 0x0000000000007941 */ /* 0x000fea0003800200 */
.L_x_88:
[----:B------:R-:W-:Y:S01]  /*5560*/  VIADD R2, R0, 0x2b0 ;  /* 0x000002b000027836 */ /* 0x000fe20000000000 */
[----:B------:R-:W-:Y:S04]  /*5570*/  BSSY.RECONVERGENT B0, `(.L_x_90) ;  /* 0x0000007000007945 */ /* 0x000fe80003800200 */
[----:B------:R-:W-:-:S05]  /*5580*/  LOP3.LUT R2, R2, 0x3fc, RZ, 0xc0, !PT ;  /* 0x000003fc02027812 */ /* 0x000fca00078ec0ff */
[----:B------:R-:W-:-:S07]  /*5590*/  VIADD R3, R2, UR4 ;  /* 0x0000000402037c36 */ /* 0x000fce0008000000 */
.L_x_91:
[----:B------:R-:W0:Y:S02]  /*55a0*/  LDS R4, [R2+UR4] ;  /* 0x0000000402047984 */ /* 0x000e240008000800 */
[----:B0-----:R-:W-:-:S05]  /*55b0*/  FADD R5, R4, 1 ;  /* 0x3f80000004057421 */ /* 0x001fca0000000000 */
[----:B------:R-:W0:Y:S02]  /*55c0*/  ATOMS.CAST.SPIN P0, [R3], R4, R5 ;  /* 0x000000040300758d */ /* 0x000e240001800005 */
[----:B0-----:R-:W-:Y:S05]  /*55d0*/  @!P0 BRA `(.L_x_91) ;  /* 0xfffffffc00f08947 */ /* 0x001fea000383ffff */
[----:B------:R-:W-:Y:S05]  /*55e0*/  BSYNC.RECONVERGENT B0 ;  /* 0x0000000000007941 */ /* 0x000fea0003800200 */
.L_x_90:
[----:B------:R-:W-:Y:S01]  /*55f0*/  VIADD R2, R0, 0x16c ;  /* 0x0000016c00027836 */ /* 0x000fe20000000000 */
[----:B------:R-:W-:Y:S04]  /*5600*/  BSSY.RECONVERGENT B0, `(.L_x_92) ;  /* 0x0000007000007945 */ /* 0x000fe80003800200 */
[----:B------:R-:W-:-:S04]  /*5610*/  LOP3.LUT R2, R2, 0x3fc, RZ, 0xc0, !PT ;  /* 0x000003fc02027812 */ /* 0x000fc800078ec0ff */
[----:B------:R-:W-:-:S07]  /*5620*/  IADD3 R3, PT, PT, R2, UR4, RZ ;  /* 0x0000000402037c10 */ /* 0x000fce000fffe0ff */
.L_x_93:
[----:B------:R-:W0:Y:S02]  /*5630*/  LDS R4, [R2+UR4] ;  /* 0x0000000402047984 */ /* 0x000e240008000800 */
[----:B0-----:R-:W-:-:S05]  /*5640*/  FADD R5, R4, 1 ;  /* 0x3f80000004057421 */ /* 0x001fca0000000000 */
[----:B------:R-:W0:Y:S02]  /*5650*/  ATOMS.CAST.SPIN P0, [R3], R4, R5 ;  /* 0x000000040300758d */ /* 0x000e240001800005 */
[----:B0-----:R-:W-:Y:S05]  /*5660*/  @!P0 BRA `(.L_x_93) ;  /* 0xfffffffc00f08947 */ /* 0x001fea000383ffff */
[----:B------:R-:W-:Y:S05]  /*5670*/  BSYNC.RECONVERGENT B0 ;  /* 0x0000000000007941 */ /* 0x000fea0003800200 */
.L_x_92:
[----:B------:R-:W-:Y:S01]  /*5680*/  VIADD R2, R0, 0x28 ;  /* 0x0000002800027836 */ /* 0x000fe20000000000 */
[----:B------:R-:W-:Y:S04]  /*5690*/  BSSY.RECONVERGENT B0, `(.L_x_94) ;  /* 0x0000007000007945 */ /* 0x000fe80003800200 */
[----:B------:R-:W-:-:S05]  /*56a0*/  LOP3.LUT R2, R2, 0x3fc, RZ, 0xc0, !PT ;  /* 0x000003fc02027812 */ /* 0x000fca00078ec0ff */
[----:B------:R-:W-:-:S07]  /*56b0*/  VIADD R3, R2, UR4 ;  /* 0x0000000402037c36 */ /* 0x000fce0008000000 */
.L_x_95:
[----:B------:R-:W0:Y:S02]  /*56c0*/  LDS R4, [R2+UR4] ;  /* 0x0000000402047984 */ /* 0x000e240008000800 */
[----:B0-----:R-:W-:-:S05]  /*56d0*/  FADD R5, R4, 1 ;  /* 0x3f80000004057421 */ /* 0x001fca0000000000 */
[----:B------:R-:W0:Y:S02]  /*56e0*/  ATOMS.CAST.SPIN P0, [R3], R4, R5 ;  /* 0x000000040300758d */ /* 0x000e240001800005 */
[----:B0-----:R-:W-:Y:S05]  /*56f0*/  @!P0 BRA `(.L_x_95) ;  /* 0xfffffffc00f08947 */ /* 0x001fea000383ffff */
[----:B------:R-:W-:Y:S05]  /*5700*/  BSYNC.RECONVERGENT B0 ;  /* 0x0000000000007941 */ /* 0x000fea0003800200 */
.L_x_94:
[----:B------:R-:W-:Y:S01]  /*5710*/  VIADD R2, R0, 0x2e4 ;  /* 0x000002e400027836 */ /* 0x000fe20000000000 */
[----:B------:R-:W-:Y:S04]  /*5720*/  BSSY.RECONVERGENT B0, `(.L_x_96) ;  /* 0x0000007000007945 */ /* 0x000fe80003800200 */
[----:B------:R-:W-:-:S05]  /*5730*/  LOP3.LUT R2, R2, 0x3fc, RZ, 0xc0, !PT ;  /* 0x000003fc02027812 */ /* 0x000fca00078ec0ff */
[----:B------:R-:W-:-:S07]  /*5740*/  VIADD R3, R2, UR4 ;  /* 0x0000000402037c36 */ /* 0x000fce0008000000 */
.L_x_97:
[----:B------:R-:W0:Y:S02]  /*5750*/  LDS R4, [R2+UR4] ;  /* 0x0000000402047984 */ /* 0x000e240008000800 */
[----:B0-----:R-:W-:-:S05]  /*5760*/  FADD R5, R4, 1 ;  /* 0x3f80000004057421 */ /* 0x001fca0000000000 */
[----:B------:R-:W0:Y:S02]  /*5770*/  ATOMS.CAST.SPIN P0, [R3], R4, R5 ;  /* 0x000000040300758d */ /* 0x000e240001800005 */
[----:B0-----:R-:W-:Y:S05]  /*5780*/  @!P0 BRA `(.L_x_97) ;  /* 0xfffffffc00f08947 */ /* 0x001fea000383ffff */
[----:B------:R-:W-:Y:S05]  /*5790*/  BSYNC.RECONVERGENT B0 ;  /* 0x0000000000007941 */ /* 0x000fea0003800200 */
.L_x_96:
[----:B------:R-:W-:Y:S01]  /*57a0*/  VIADD R2, R0, 0x1a0 ;  /* 0x000001a000027836 */ /* 0x000fe20000000000 */
[----:B------:R-:W-:Y:S04]  /*57b0*/  BSSY.RECONVERGENT B0, `(.L_x_98) ;  /* 0x0000007000007945 */ /* 0x000fe80003800200 */
[----:B------:R-:W-:-:S04]  /*57c0*/  LOP3.LUT R2, R2, 0x3fc, RZ, 0xc0, !PT ;  /* 0x000003fc02027812 */ /* 0x000fc800078ec0ff */
[----:B------:R-:W-:-:S07]  /*57d0*/  IADD3 R3, PT, PT, R2, UR4, RZ ;  /* 0x0000000402037c10 */ /* 0x000fce000fffe0ff */
.L_x_99:
[----:B------:R-:W0:Y:S02]  /*57e0*/  LDS R4, [R2+UR4] ;  /* 0x0000000402047984 */ /* 0x000e240008000800 */
[----:B0-----:R-:W-:-:S05]  /*57f0*/  FADD R5, R4, 1 ;  /* 0x3f80000004057421 */ /* 0x001fca0000000000 */
[----:B------:R-:W0:Y:S02]  /*5800*/  ATOMS.CAST.SPIN P0, [R3], R4, R5 ;  /* 0x000000040300758d */ /* 0x000e240001800005 */
[----:B0-----:R-:W-:Y:S05]  /*5810*/  @!P0 BRA `(.L_x_99) ;  /* 0xfffffffc00f08947 */ /* 0x001fea000383ffff */
[----:B------:R-:W-:Y:S05]  /*5820*/  BSYNC.RECONVERGENT B0 ;  /* 0x0000000000007941 */ /* 0x000fea0003800200 */
.L_x_98:
[----:B------:R-:W-:Y:S01]  /*5830*/  VIADD R2, R0, 0x5c ;  /* 0x0000005c00027836 */ /* 0x000fe20000000000 */
[----:B------:R-:W-:Y:S04]  /*5840*/  BSSY.RECONVERGENT B0, `(.L_x_100) ;  /* 0x0000007000007945 */ /* 0x000fe80003800200 */
[----:B------:R-:W-:-:S05]  /*5850*/  LOP3.LUT R2, R2, 0x3fc, RZ, 0xc0, !PT ;  /* 0x000003fc02027812 */ /* 0x000fca00078ec0ff */
[----:B------:R-:W-:-:S07]  /*5860*/  VIADD R3, R2, UR4 ;  /* 0x0000000402037c36 */ /* 0x000fce0008000000 */
.L_x_101:
[----:B------:R-:W0:Y:S02]  /*5870*/  LDS R4, [R2+UR4] ;  /* 0x0000000402047984 */ /* 0x000e240008000800 */
[----:B0-----:R-:W-:-:S05]  /*5880*/  FADD R5, R4, 1 ;  /* 0x3f80000004057421 */ /* 0x001fca0000000000 */
[----:B------:R-:W0:Y:S02]  /*5890*/  ATOMS.CAST.SPIN P0, [R3], R4, R5 ;  /* 0x000000040300758d */ /* 0x000e240001800005 */
[----:B0-----:R-:W-:Y:S05]  /*58a0*/  @!P0 BRA `(.L_x_101) ;  /* 0xfffffffc00f08947 */ /* 0x001fea000383ffff */
[----:B------:R-:W-:Y:S05]  /*58b0*/  BSYNC.RECONVERGENT B0 ;  /* 0x0000000000007941 */ /* 0x000fea0003800200 */
.L_x_100:
[----:B------:R-:W-:Y:S01]  /*58c0*/  VIADD R0, R0, 0x318 ;  /* 0x0000031800007836 */ /* 0x000fe20000000000 */
[----:B------:R-:W-:Y:S04]  /*58d0*/  BSSY.RECONVERGENT B0, `(.L_x_102) ;  /* 0x0000007000007945 */ /* 0x000fe80003800200 */
[----:B------:R-:W-:-:S05]  /*58e0*/  LOP3.LUT R0, R0, 0x3fc, RZ, 0xc0, !PT ;  /* 0x000003fc00007812 */ /* 0x000fca00078ec0ff */
[----:B------:R-:W-:-:S07]  /*58f0*/  VIADD R4, R0, UR4 ;  /* 0x0000000400047c36 */ /* 0x000fce0008000000 */
.L_x_103:
[----:B------:R-:W0:Y:S02]  /*5900*/  LDS R2, [R0+UR4] ;  /* 0x0000000400027984 */ /* 0x000e240008000800 */
[----:B0-----:R-:W-:-:S05]  /*5910*/  FADD R3, R2, 1 ;  /* 0x3f80000002037421 */ /* 0x001fca0000000000 */
[----:B------:R-:W0:Y:S02]  /*5920*/  ATOMS.CAST.SPIN P0, [R4], R2, R3 ;  /* 0x000000020400758d */ /* 0x000e240001800003 */
[----:B0-----:R-:W-:Y:S05]  /*5930*/  @!P0 BRA `(.L_x_103) ;  /* 0xfffffffc00f08947 */ /* 0x001fea000383ffff */
[----:B------:R-:W-:Y:S05]  /*5940*/  BSYNC.RECONVERGENT B0 ;  /* 0x0000000000007941 */ /* 0x000fea0003800200 */
.L_x_102:
[----:B------:R-:W-:Y:S01]  /*5950*/  BAR.SYNC.DEFER_BLOCKING 0x0 ;  /* 0x0000000000007b1d */ /* 0x000fe20000010000 */
[----:B------:R-:W-:-:S13]  /*5960*/  ISETP.GT.U32.AND P0, PT, R6, 0xff, PT ;  /* 0x000000ff0600780c */ /* 0x000fda0003f04070 */
[----:B------:R-:W-:Y:S05]  /*5970*/  @P0 EXIT ;  /* 0x000000000000094d */ /* 0x000fea0003800000 */
[C---:B------:R-:W-:Y:S01]  /*5980*/  LEA R0, R6.reuse, UR4, 0x2 ;  /* 0x0000000406007c11 */ /* 0x040fe2000f8e10ff */
[----:B------:R-:W0:Y:S04]  /*5990*/  LDC.64 R2, c[0x0][0x388] ;  /* 0x0000e200ff027b82 */ /* 0x000e280000000a00 */
[----:B------:R-:W1:Y:S01]  /*59a0*/  LDS R5, [R0] ;  /* 0x0000000000057984 */ /* 0x000e620000000800 */
[----:B0-----:R-:W-:-:S05]  /*59b0*/  IMAD.WIDE.U32 R6, R6, 0x4, R2 ;  /* 0x0000000406067825 */ /* 0x001fca00078e0002 */
[----:B-1----:R-:W-:Y:S01]  /*59c0*/  REDG.E.ADD.F32.FTZ.RN.STRONG.GPU desc[UR6][R6.64], R5 ;  /* 0x00000005060079a6 */ /* 0x002fe2000c12f306 */
[----:B------:R-:W-:Y:S05]  /*59d0*/  EXIT ;  /* 0x000000000000794d */ /* 0x000fea0003800000 */
.L_x_104:
[----:B------:R-:W-:-:S00]  /*59e0*/  BRA `(.L_x_104) ;  /* 0xfffffffc00fc7947 */ /* 0x000fc0000383ffff */
[----:B------:R-:W-:-:S00]  /*59f0*/  NOP ;  /* 0x0000000000007918 */ /* 0x000fc00000000000 */
        /* <DEDUP_REMOVED lines=8> */
.L_x_105:


//--------------------- .nv.global.init           --------------------------
	.section	.nv.global.init,"aw",@progbits
	.align	4
.nv.global.init:
	.type		__cudart_i2opi_f,@object
	.size		__cudart_i2opi_f,(.L_1 - __cudart_i2opi_f)
__cudart_i2opi_f:
        /*0000*/ 	.byte	0x41, 0x90, 0x43, 0x3c, 0x99, 0x95, 0x62, 0xdb, 0xc0, 0xdd, 0x34, 0xf5, 0xd1, 0x57, 0x27, 0xfc
        /*0010*/ 	.byte	0x29, 0x15, 0x44, 0x4e, 0x6e, 0x83, 0xf9, 0xa2
.L_1:


//--------------------- .nv.shared._Z2fdPfS_Pii   --------------------------
	.section	.nv.shared._Z2fdPfS_Pii,"aw",@nobits
	.sectionflags	@""
	.align	4
.nv.shared._Z2fdPfS_Pii:
	.zero		2048


//--------------------- .nv.shared.reserved.0     --------------------------
	.section	.nv.shared.reserved.0,"aw",@nobits
	.weak		__nv_reservedSMEM_offset_0_alias
	.size		__nv_reservedSMEM_offset_0_alias, 0, 64
	.other		__nv_reservedSMEM_offset_0_alias,@"STO_CUDA_RESERVED_SHARED STV_DEFAULT"
__nv_reservedSMEM_offset_0_alias:
	.zero		0
	.zero		64


//--------------------- .nv.constant0._Z2fdPfS_Pii --------------------------
	.section	.nv.constant0._Z2fdPfS_Pii,"a",@progbits
	.sectionflags	@""
	.align	4
.nv.constant0._Z2fdPfS_Pii:
	.zero		924


//--------------------- SYMBOLS --------------------------

	.type		.nv.reservedSmem.offset0,@object
	.size		.nv.reservedSmem.offset0,0x4
	.type		.nv.reservedSmem.cap,@object
	.size		.nv.reservedSmem.cap,0x4
